//
// Generated by NVIDIA NVVM Compiler
//
// Compiler Build ID: CL-36424714
// Cuda compilation tools, release 13.0, V13.0.88
// Based on NVVM 20.0.0
//

.version 9.0
.target sm_100
.address_size 64

	// .globl	_Z26kawpow_search_kernel_debugPKmPKhS2_mjjPmPjS4_
.const .align 8 .b8 keccak_round_constants[192] = {1, 0, 0, 0, 0, 0, 0, 0, 130, 128, 0, 0, 0, 0, 0, 0, 138, 128, 0, 0, 0, 0, 0, 128, 0, 128, 0, 128, 0, 0, 0, 128, 139, 128, 0, 0, 0, 0, 0, 0, 1, 0, 0, 128, 0, 0, 0, 0, 129, 128, 0, 128, 0, 0, 0, 128, 9, 128, 0, 0, 0, 0, 0, 128, 138, 0, 0, 0, 0, 0, 0, 0, 136, 0, 0, 0, 0, 0, 0, 0, 9, 128, 0, 128, 0, 0, 0, 0, 10, 0, 0, 128, 0, 0, 0, 0, 139, 128, 0, 128, 0, 0, 0, 0, 139, 0, 0, 0, 0, 0, 0, 128, 137, 128, 0, 0, 0, 0, 0, 128, 3, 128, 0, 0, 0, 0, 0, 128, 2, 128, 0, 0, 0, 0, 0, 128, 128, 0, 0, 0, 0, 0, 0, 0, 10, 128, 0, 0, 0, 0, 0, 0, 10, 0, 0, 128, 0, 0, 0, 128, 129, 128, 0, 128, 0, 0, 0, 128, 128, 128, 0, 0, 0, 0, 0, 128, 1, 0, 0, 128, 0, 0, 0, 0, 8, 128, 0, 128, 0, 0, 0, 128};

.visible .entry _Z26kawpow_search_kernel_debugPKmPKhS2_mjjPmPjS4_(
	.param .u64 .ptr .align 1 _Z26kawpow_search_kernel_debugPKmPKhS2_mjjPmPjS4__param_0,
	.param .u64 .ptr .align 1 _Z26kawpow_search_kernel_debugPKmPKhS2_mjjPmPjS4__param_1,
	.param .u64 .ptr .align 1 _Z26kawpow_search_kernel_debugPKmPKhS2_mjjPmPjS4__param_2,
	.param .u64 _Z26kawpow_search_kernel_debugPKmPKhS2_mjjPmPjS4__param_3,
	.param .u32 _Z26kawpow_search_kernel_debugPKmPKhS2_mjjPmPjS4__param_4,
	.param .u32 _Z26kawpow_search_kernel_debugPKmPKhS2_mjjPmPjS4__param_5,
	.param .u64 .ptr .align 1 _Z26kawpow_search_kernel_debugPKmPKhS2_mjjPmPjS4__param_6,
	.param .u64 .ptr .align 1 _Z26kawpow_search_kernel_debugPKmPKhS2_mjjPmPjS4__param_7,
	.param .u64 .ptr .align 1 _Z26kawpow_search_kernel_debugPKmPKhS2_mjjPmPjS4__param_8
)
{
	.local .align 16 .b8 	__local_depot0[160];
	.reg .b64 	%SP;
	.reg .b64 	%SPL;
	.reg .pred 	%p<22>;
	.reg .b16 	%rs<4>;
	.reg .b32 	%r<460>;
	.reg .b64 	%rd<363>;

	mov.u64 	%SPL, __local_depot0;
	ld.param.u64 	%rd68, [_Z26kawpow_search_kernel_debugPKmPKhS2_mjjPmPjS4__param_0];
	ld.param.u64 	%rd74, [_Z26kawpow_search_kernel_debugPKmPKhS2_mjjPmPjS4__param_1];
	ld.param.u64 	%rd70, [_Z26kawpow_search_kernel_debugPKmPKhS2_mjjPmPjS4__param_3];
	ld.param.u32 	%r61, [_Z26kawpow_search_kernel_debugPKmPKhS2_mjjPmPjS4__param_4];
	ld.param.u32 	%r62, [_Z26kawpow_search_kernel_debugPKmPKhS2_mjjPmPjS4__param_5];
	ld.param.u64 	%rd73, [_Z26kawpow_search_kernel_debugPKmPKhS2_mjjPmPjS4__param_8];
	cvta.to.global.u64 	%rd75, %rd74;
	cvta.to.global.u64 	%rd1, %rd73;
	add.u64 	%rd2, %SPL, 0;
	add.u64 	%rd3, %SPL, 128;
	mov.u32 	%r63, %ctaid.x;
	mov.u32 	%r64, %ntid.x;
	mov.u32 	%r65, %tid.x;
	mad.lo.s32 	%r1, %r63, %r64, %r65;
	cvt.u64.u32 	%rd78, %r1;
	ld.global.nc.u32 	%r2, [%rd75];
	ld.global.nc.u32 	%r3, [%rd75+4];
	ld.global.nc.u32 	%r4, [%rd75+8];
	ld.global.nc.u32 	%r5, [%rd75+12];
	st.local.v4.u32 	[%rd2], {%r2, %r3, %r4, %r5};
	ld.global.nc.u32 	%r6, [%rd75+16];
	ld.global.nc.u32 	%r7, [%rd75+20];
	ld.global.nc.u32 	%r8, [%rd75+24];
	ld.global.nc.u32 	%r9, [%rd75+28];
	st.local.v4.u32 	[%rd2+16], {%r6, %r7, %r8, %r9};
	cvt.u32.u64 	%r66, %rd78;
	cvt.u32.u64 	%r67, %rd70;
	add.s32 	%r68, %r67, %r66;
	xor.b32  	%r69, %r68, 8;
	xor.b32  	%r70, %r68, 9;
	xor.b32  	%r71, %r68, 10;
	xor.b32  	%r72, %r68, 11;
	st.local.v4.u32 	[%rd2+32], {%r69, %r70, %r71, %r72};
	xor.b32  	%r73, %r68, 12;
	xor.b32  	%r74, %r68, 13;
	xor.b32  	%r75, %r68, 14;
	xor.b32  	%r76, %r68, 15;
	st.local.v4.u32 	[%rd2+48], {%r73, %r74, %r75, %r76};
	xor.b32  	%r77, %r68, 16;
	xor.b32  	%r78, %r68, 17;
	xor.b32  	%r79, %r68, 18;
	xor.b32  	%r80, %r68, 19;
	st.local.v4.u32 	[%rd2+64], {%r77, %r78, %r79, %r80};
	xor.b32  	%r81, %r68, 20;
	xor.b32  	%r82, %r68, 21;
	xor.b32  	%r83, %r68, 22;
	xor.b32  	%r84, %r68, 23;
	st.local.v4.u32 	[%rd2+80], {%r81, %r82, %r83, %r84};
	xor.b32  	%r85, %r68, 24;
	xor.b32  	%r86, %r68, 25;
	xor.b32  	%r87, %r68, 26;
	xor.b32  	%r88, %r68, 27;
	st.local.v4.u32 	[%rd2+96], {%r85, %r86, %r87, %r88};
	xor.b32  	%r89, %r68, 28;
	xor.b32  	%r90, %r68, 29;
	xor.b32  	%r91, %r68, 30;
	xor.b32  	%r92, %r68, 31;
	st.local.v4.u32 	[%rd2+112], {%r89, %r90, %r91, %r92};
	setp.ne.s32 	%p1, %r1, 0;
	@%p1 bra 	$L__BB0_2;
	ld.param.u64 	%rd332, [_Z26kawpow_search_kernel_debugPKmPKhS2_mjjPmPjS4__param_3];
	st.global.u32 	[%rd1], %r2;
	st.global.u32 	[%rd1+4], %r3;
	st.global.u32 	[%rd1+8], %r4;
	st.global.u32 	[%rd1+12], %r5;
	st.global.u32 	[%rd1+16], %r6;
	st.global.u32 	[%rd1+20], %r7;
	st.global.u32 	[%rd1+24], %r8;
	st.global.u32 	[%rd1+28], %r9;
	st.global.u32 	[%rd1+32], %r62;
	st.global.u32 	[%rd1+36], %rd332;
$L__BB0_2:
	shr.u32 	%r10, %r61, 3;
	xor.b32  	%r94, %r62, -2128831035;
	mul.lo.s32 	%r11, %r94, 16777619;
	mov.b32 	%r451, 0;
	mov.u32 	%r450, %r2;
$L__BB0_3:
	xor.b32  	%r96, %r451, %r11;
	mul.lo.s32 	%r455, %r96, 16777619;
	xor.b32  	%r97, %r455, %r451;
	mul.lo.s32 	%r454, %r97, 16777619;
	xor.b32  	%r98, %r454, %r451;
	mul.lo.s32 	%r453, %r98, 16777619;
	rem.u32 	%r99, %r450, %r10;
	mul.wide.u32 	%rd81, %r99, 8;
	add.s64 	%rd80, %rd68, %rd81;
	// begin inline asm
	ld.global.nc.u64 %rd79, [%rd80];
	// end inline asm
	mov.b32 	%r452, 0;
	mov.u32 	%r456, %r11;
$L__BB0_4:
	and.b32  	%r101, %r456, 65535;
	shr.u32 	%r102, %r456, 16;
	mad.lo.s32 	%r103, %r101, 36969, %r102;
	and.b32  	%r104, %r455, 65535;
	shr.u32 	%r105, %r455, 16;
	mad.lo.s32 	%r106, %r104, 18000, %r105;
	shl.b32 	%r107, %r454, 17;
	xor.b32  	%r108, %r107, %r454;
	shr.u32 	%r109, %r108, 13;
	xor.b32  	%r110, %r109, %r108;
	shl.b32 	%r111, %r110, 5;
	xor.b32  	%r112, %r111, %r110;
	mad.lo.s32 	%r113, %r453, 69069, 1234567;
	xor.b32  	%r114, %r113, %r106;
	xor.b32  	%r115, %r114, %r110;
	and.b32  	%r116, %r103, 65535;
	shr.u32 	%r117, %r103, 16;
	mad.lo.s32 	%r118, %r116, 36969, %r117;
	and.b32  	%r119, %r106, 65535;
	shr.u32 	%r120, %r106, 16;
	mad.lo.s32 	%r121, %r119, 18000, %r120;
	shl.b32 	%r122, %r112, 17;
	xor.b32  	%r123, %r122, %r112;
	shr.u32 	%r124, %r123, 13;
	xor.b32  	%r125, %r124, %r123;
	shl.b32 	%r126, %r125, 5;
	xor.b32  	%r127, %r126, %r125;
	mad.lo.s32 	%r128, %r453, 475559465, -627803230;
	xor.b32  	%r129, %r128, %r121;
	xor.b32  	%r130, %r129, %r125;
	and.b32  	%r131, %r118, 65535;
	shr.u32 	%r132, %r118, 16;
	mad.lo.s32 	%r133, %r131, 36969, %r132;
	and.b32  	%r134, %r121, 65535;
	shr.u32 	%r135, %r121, 16;
	mad.lo.s32 	%r136, %r134, 18000, %r135;
	shl.b32 	%r137, %r127, 17;
	xor.b32  	%r138, %r137, %r127;
	shr.u32 	%r139, %r138, 13;
	xor.b32  	%r140, %r139, %r138;
	shl.b32 	%r141, %r140, 5;
	xor.b32  	%r142, %r141, %r140;
	mad.lo.s32 	%r143, %r453, -1493191723, 249762113;
	xor.b32  	%r144, %r136, %r143;
	xor.b32  	%r22, %r144, %r140;
	and.b32  	%r145, %r133, 65535;
	shr.u32 	%r146, %r133, 16;
	mad.lo.s32 	%r456, %r145, 36969, %r146;
	and.b32  	%r147, %r136, 65535;
	shr.u32 	%r148, %r136, 16;
	mad.lo.s32 	%r455, %r147, 18000, %r148;
	shl.b32 	%r149, %r142, 17;
	xor.b32  	%r150, %r149, %r142;
	shr.u32 	%r151, %r150, 13;
	xor.b32  	%r152, %r151, %r150;
	shl.b32 	%r153, %r152, 5;
	xor.b32  	%r454, %r153, %r152;
	mad.lo.s32 	%r453, %r453, 1790562961, -2063010668;
	shl.b32 	%r154, %r456, 16;
	add.s32 	%r155, %r154, %r455;
	xor.b32  	%r156, %r155, %r453;
	xor.b32  	%r157, %r156, %r454;
	shl.b32 	%r158, %r115, 2;
	cvt.u64.u32 	%rd82, %r158;
	and.b64  	%rd83, %rd82, 124;
	add.s64 	%rd84, %rd2, %rd83;
	ld.local.u32 	%r27, [%rd84];
	shl.b32 	%r159, %r130, 2;
	cvt.u64.u32 	%rd85, %r159;
	and.b64  	%rd86, %rd85, 124;
	add.s64 	%rd87, %rd2, %rd86;
	ld.local.u32 	%r28, [%rd87];
	mul.hi.u32 	%r160, %r157, -1171354717;
	shr.u32 	%r161, %r160, 3;
	mul.lo.s32 	%r162, %r161, 11;
	sub.s32 	%r100, %r157, %r162;
	setp.gt.s32 	%p2, %r100, 4;
	@%p2 bra 	$L__BB0_11;
	setp.gt.s32 	%p8, %r100, 1;
	@%p8 bra 	$L__BB0_8;
	setp.eq.s32 	%p11, %r100, 0;
	@%p11 bra 	$L__BB0_7;
	bra.uni 	$L__BB0_18;
$L__BB0_7:
	add.s32 	%r457, %r28, %r27;
	bra.uni 	$L__BB0_25;
$L__BB0_8:
	setp.eq.s32 	%p9, %r100, 2;
	@%p9 bra 	$L__BB0_19;
	setp.eq.s32 	%p10, %r100, 3;
	@%p10 bra 	$L__BB0_10;
	bra.uni 	$L__BB0_20;
$L__BB0_10:
	min.u32 	%r457, %r27, %r28;
	bra.uni 	$L__BB0_25;
$L__BB0_11:
	setp.gt.s32 	%p3, %r100, 7;
	@%p3 bra 	$L__BB0_15;
	setp.eq.s32 	%p6, %r100, 5;
	@%p6 bra 	$L__BB0_21;
	setp.eq.s32 	%p7, %r100, 6;
	@%p7 bra 	$L__BB0_14;
	bra.uni 	$L__BB0_22;
$L__BB0_14:
	and.b32  	%r457, %r28, %r27;
	bra.uni 	$L__BB0_25;
$L__BB0_15:
	setp.eq.s32 	%p4, %r100, 8;
	@%p4 bra 	$L__BB0_23;
	setp.eq.s32 	%p5, %r100, 9;
	@%p5 bra 	$L__BB0_17;
	bra.uni 	$L__BB0_24;
$L__BB0_17:
	clz.b32 	%r165, %r27;
	clz.b32 	%r166, %r28;
	add.s32 	%r457, %r166, %r165;
	bra.uni 	$L__BB0_25;
$L__BB0_18:
	mul.lo.s32 	%r457, %r28, %r27;
	bra.uni 	$L__BB0_25;
$L__BB0_19:
	mul.hi.u32 	%r457, %r27, %r28;
	bra.uni 	$L__BB0_25;
$L__BB0_20:
	shf.r.wrap.b32 	%r457, %r27, %r27, %r28;
	bra.uni 	$L__BB0_25;
$L__BB0_21:
	shf.l.wrap.b32 	%r457, %r27, %r27, %r28;
	bra.uni 	$L__BB0_25;
$L__BB0_22:
	or.b32  	%r457, %r28, %r27;
	bra.uni 	$L__BB0_25;
$L__BB0_23:
	xor.b32  	%r457, %r28, %r27;
	bra.uni 	$L__BB0_25;
$L__BB0_24:
	popc.b32 	%r163, %r27;
	popc.b32 	%r164, %r28;
	add.s32 	%r457, %r164, %r163;
$L__BB0_25:
	shl.b32 	%r167, %r22, 2;
	cvt.u64.u32 	%rd88, %r167;
	and.b64  	%rd89, %rd88, 124;
	add.s64 	%rd90, %rd2, %rd89;
	st.local.u32 	[%rd90], %r457;
	add.s32 	%r452, %r452, 1;
	setp.ne.s32 	%p12, %r452, 18;
	@%p12 bra 	$L__BB0_4;
	ld.local.v2.u32 	{%r168, %r169}, [%rd2];
	cvt.u32.u64 	%r170, %rd79;
	xor.b32  	%r171, %r168, %r170;
	mul.lo.s32 	%r450, %r171, 16777619;
	{ .reg .b32 tmp; mov.b64 {tmp, %r172}, %rd79; }
	xor.b32  	%r173, %r169, %r172;
	mul.lo.s32 	%r43, %r173, 16777619;
	st.local.v2.u32 	[%rd2], {%r450, %r43};
	add.s32 	%r451, %r451, 1;
	setp.ne.s32 	%p13, %r451, 64;
	@%p13 bra 	$L__BB0_3;
	setp.ne.s32 	%p14, %r1, 0;
	xor.b32  	%r174, %r450, -2128831035;
	mul.lo.s32 	%r175, %r174, 16777619;
	xor.b32  	%r176, %r43, %r175;
	mul.lo.s32 	%r177, %r176, 16777619;
	ld.local.v2.u32 	{%r178, %r179}, [%rd2+8];
	xor.b32  	%r180, %r178, %r177;
	mul.lo.s32 	%r181, %r180, 16777619;
	xor.b32  	%r182, %r179, %r181;
	mul.lo.s32 	%r45, %r182, 16777619;
	ld.local.v4.u32 	{%r183, %r184, %r185, %r186}, [%rd2+16];
	xor.b32  	%r187, %r183, -2128831035;
	mul.lo.s32 	%r188, %r187, 16777619;
	xor.b32  	%r189, %r184, %r188;
	mul.lo.s32 	%r190, %r189, 16777619;
	xor.b32  	%r191, %r185, %r190;
	mul.lo.s32 	%r192, %r191, 16777619;
	xor.b32  	%r193, %r186, %r192;
	mul.lo.s32 	%r46, %r193, 16777619;
	ld.local.v4.u32 	{%r194, %r195, %r196, %r197}, [%rd2+32];
	xor.b32  	%r198, %r194, -2128831035;
	mul.lo.s32 	%r199, %r198, 16777619;
	xor.b32  	%r200, %r195, %r199;
	mul.lo.s32 	%r201, %r200, 16777619;
	xor.b32  	%r202, %r196, %r201;
	mul.lo.s32 	%r203, %r202, 16777619;
	xor.b32  	%r204, %r197, %r203;
	mul.lo.s32 	%r47, %r204, 16777619;
	ld.local.v4.u32 	{%r205, %r206, %r207, %r208}, [%rd2+48];
	xor.b32  	%r209, %r205, -2128831035;
	mul.lo.s32 	%r210, %r209, 16777619;
	xor.b32  	%r211, %r206, %r210;
	mul.lo.s32 	%r212, %r211, 16777619;
	xor.b32  	%r213, %r207, %r212;
	mul.lo.s32 	%r214, %r213, 16777619;
	xor.b32  	%r215, %r208, %r214;
	mul.lo.s32 	%r48, %r215, 16777619;
	ld.local.v4.u32 	{%r216, %r217, %r218, %r219}, [%rd2+64];
	xor.b32  	%r220, %r216, -2128831035;
	mul.lo.s32 	%r221, %r220, 16777619;
	xor.b32  	%r222, %r217, %r221;
	mul.lo.s32 	%r223, %r222, 16777619;
	xor.b32  	%r224, %r218, %r223;
	mul.lo.s32 	%r225, %r224, 16777619;
	xor.b32  	%r226, %r219, %r225;
	mul.lo.s32 	%r49, %r226, 16777619;
	ld.local.v4.u32 	{%r227, %r228, %r229, %r230}, [%rd2+80];
	xor.b32  	%r231, %r227, -2128831035;
	mul.lo.s32 	%r232, %r231, 16777619;
	xor.b32  	%r233, %r228, %r232;
	mul.lo.s32 	%r234, %r233, 16777619;
	xor.b32  	%r235, %r229, %r234;
	mul.lo.s32 	%r236, %r235, 16777619;
	xor.b32  	%r237, %r230, %r236;
	mul.lo.s32 	%r50, %r237, 16777619;
	ld.local.v4.u32 	{%r238, %r239, %r240, %r241}, [%rd2+96];
	xor.b32  	%r242, %r238, -2128831035;
	mul.lo.s32 	%r243, %r242, 16777619;
	xor.b32  	%r244, %r239, %r243;
	mul.lo.s32 	%r245, %r244, 16777619;
	xor.b32  	%r246, %r240, %r245;
	mul.lo.s32 	%r247, %r246, 16777619;
	xor.b32  	%r248, %r241, %r247;
	mul.lo.s32 	%r51, %r248, 16777619;
	ld.local.v4.u32 	{%r249, %r250, %r251, %r252}, [%rd2+112];
	xor.b32  	%r253, %r249, -2128831035;
	mul.lo.s32 	%r254, %r253, 16777619;
	xor.b32  	%r255, %r250, %r254;
	mul.lo.s32 	%r256, %r255, 16777619;
	xor.b32  	%r257, %r251, %r256;
	mul.lo.s32 	%r258, %r257, 16777619;
	xor.b32  	%r259, %r252, %r258;
	mul.lo.s32 	%r52, %r259, 16777619;
	@%p14 bra 	$L__BB0_29;
	st.global.u32 	[%rd1+40], %r45;
	st.global.u32 	[%rd1+44], %r46;
	st.global.u32 	[%rd1+48], %r47;
	st.global.u32 	[%rd1+52], %r48;
	st.global.u32 	[%rd1+56], %r49;
	st.global.u32 	[%rd1+60], %r50;
	st.global.u32 	[%rd1+64], %r51;
	st.global.u32 	[%rd1+68], %r52;
$L__BB0_29:
	shr.u32 	%r261, %r9, 24;
	cvt.u64.u32 	%rd95, %r261;
	shr.u32 	%r262, %r7, 24;
	cvt.u64.u32 	%rd96, %r262;
	shr.u32 	%r263, %r5, 24;
	cvt.u64.u32 	%rd97, %r263;
	shr.u32 	%r264, %r3, 24;
	cvt.u64.u32 	%rd98, %r264;
	shr.u32 	%r265, %r46, 24;
	cvt.u64.u32 	%rd99, %r265;
	shr.u32 	%r266, %r48, 24;
	cvt.u64.u32 	%rd100, %r266;
	shr.u32 	%r267, %r50, 24;
	cvt.u64.u32 	%rd101, %r267;
	shr.u32 	%r268, %r52, 24;
	cvt.u64.u32 	%rd102, %r268;
	cvt.u64.u32 	%rd103, %r3;
	shl.b64 	%rd104, %rd103, 32;
	and.b64  	%rd105, %rd104, 72057589742960640;
	shl.b64 	%rd106, %rd98, 56;
	cvt.u64.u32 	%rd107, %r2;
	or.b64  	%rd108, %rd105, %rd107;
	or.b64  	%rd338, %rd108, %rd106;
	cvt.u64.u32 	%rd109, %r5;
	shl.b64 	%rd110, %rd109, 32;
	and.b64  	%rd111, %rd110, 72057589742960640;
	shl.b64 	%rd112, %rd97, 56;
	cvt.u64.u32 	%rd113, %r4;
	or.b64  	%rd114, %rd111, %rd113;
	or.b64  	%rd339, %rd114, %rd112;
	cvt.u64.u32 	%rd115, %r7;
	shl.b64 	%rd116, %rd115, 32;
	and.b64  	%rd117, %rd116, 72057589742960640;
	shl.b64 	%rd118, %rd96, 56;
	cvt.u64.u32 	%rd119, %r6;
	or.b64  	%rd120, %rd117, %rd119;
	or.b64  	%rd340, %rd120, %rd118;
	cvt.u64.u32 	%rd121, %r9;
	shl.b64 	%rd122, %rd121, 32;
	and.b64  	%rd123, %rd122, 72057589742960640;
	shl.b64 	%rd124, %rd95, 56;
	cvt.u64.u32 	%rd125, %r8;
	or.b64  	%rd126, %rd123, %rd125;
	or.b64  	%rd341, %rd126, %rd124;
	cvt.u64.u32 	%rd127, %r45;
	cvt.u64.u32 	%rd128, %r46;
	shl.b64 	%rd129, %rd128, 32;
	and.b64  	%rd130, %rd129, 1095216660480;
	or.b64  	%rd131, %rd130, %rd127;
	and.b64  	%rd132, %rd129, 280375465082880;
	or.b64  	%rd133, %rd131, %rd132;
	and.b64  	%rd134, %rd129, 71776119061217280;
	shl.b64 	%rd135, %rd99, 56;
	or.b64  	%rd136, %rd133, %rd134;
	or.b64  	%rd342, %rd136, %rd135;
	cvt.u64.u32 	%rd137, %r47;
	cvt.u64.u32 	%rd138, %r48;
	shl.b64 	%rd139, %rd138, 32;
	and.b64  	%rd140, %rd139, 1095216660480;
	or.b64  	%rd141, %rd140, %rd137;
	and.b64  	%rd142, %rd139, 280375465082880;
	or.b64  	%rd143, %rd141, %rd142;
	and.b64  	%rd144, %rd139, 71776119061217280;
	shl.b64 	%rd145, %rd100, 56;
	or.b64  	%rd146, %rd143, %rd144;
	or.b64  	%rd343, %rd146, %rd145;
	cvt.u64.u32 	%rd147, %r49;
	cvt.u64.u32 	%rd148, %r50;
	shl.b64 	%rd149, %rd148, 32;
	and.b64  	%rd150, %rd149, 1095216660480;
	or.b64  	%rd151, %rd150, %rd147;
	and.b64  	%rd152, %rd149, 280375465082880;
	or.b64  	%rd153, %rd151, %rd152;
	and.b64  	%rd154, %rd149, 71776119061217280;
	shl.b64 	%rd155, %rd101, 56;
	or.b64  	%rd156, %rd153, %rd154;
	or.b64  	%rd344, %rd156, %rd155;
	cvt.u64.u32 	%rd157, %r51;
	cvt.u64.u32 	%rd158, %r52;
	shl.b64 	%rd159, %rd158, 32;
	and.b64  	%rd160, %rd159, 1095216660480;
	or.b64  	%rd161, %rd160, %rd157;
	and.b64  	%rd162, %rd159, 280375465082880;
	or.b64  	%rd163, %rd161, %rd162;
	and.b64  	%rd164, %rd159, 71776119061217280;
	shl.b64 	%rd165, %rd102, 56;
	or.b64  	%rd166, %rd163, %rd164;
	or.b64  	%rd345, %rd166, %rd165;
	mov.b32 	%r458, 0;
	mov.b64 	%rd354, -9223372036854775808;
	mov.b64 	%rd347, 0;
	mov.b64 	%rd346, 1;
	mov.u64 	%rd337, keccak_round_constants;
	mov.u64 	%rd348, %rd347;
	mov.u64 	%rd349, %rd347;
	mov.u64 	%rd350, %rd347;
	mov.u64 	%rd351, %rd347;
	mov.u64 	%rd352, %rd347;
	mov.u64 	%rd353, %rd347;
	mov.u64 	%rd355, %rd347;
	mov.u64 	%rd356, %rd347;
	mov.u64 	%rd357, %rd347;
	mov.u64 	%rd358, %rd347;
	mov.u64 	%rd359, %rd347;
	mov.u64 	%rd360, %rd347;
	mov.u64 	%rd361, %rd347;
	mov.u64 	%rd362, %rd347;
$L__BB0_30:
	xor.b64  	%rd167, %rd343, %rd338;
	xor.b64  	%rd168, %rd167, %rd348;
	xor.b64  	%rd169, %rd168, %rd353;
	xor.b64  	%rd170, %rd169, %rd358;
	xor.b64  	%rd171, %rd344, %rd339;
	xor.b64  	%rd172, %rd171, %rd349;
	xor.b64  	%rd173, %rd172, %rd354;
	xor.b64  	%rd174, %rd173, %rd359;
	xor.b64  	%rd175, %rd345, %rd340;
	xor.b64  	%rd176, %rd175, %rd350;
	xor.b64  	%rd177, %rd176, %rd355;
	xor.b64  	%rd178, %rd177, %rd360;
	xor.b64  	%rd179, %rd346, %rd341;
	xor.b64  	%rd180, %rd179, %rd351;
	xor.b64  	%rd181, %rd180, %rd356;
	xor.b64  	%rd182, %rd181, %rd361;
	xor.b64  	%rd183, %rd347, %rd342;
	xor.b64  	%rd184, %rd183, %rd352;
	xor.b64  	%rd185, %rd184, %rd357;
	xor.b64  	%rd186, %rd185, %rd362;
	mov.b64 	{%r269, %r270}, %rd174;
	shf.l.wrap.b32 	%r271, %r269, %r270, 1;
	shf.l.wrap.b32 	%r272, %r270, %r269, 1;
	mov.b64 	%rd187, {%r272, %r271};
	xor.b64  	%rd188, %rd187, %rd186;
	mov.b64 	{%r273, %r274}, %rd178;
	shf.l.wrap.b32 	%r275, %r273, %r274, 1;
	shf.l.wrap.b32 	%r276, %r274, %r273, 1;
	mov.b64 	%rd189, {%r276, %r275};
	xor.b64  	%rd190, %rd189, %rd170;
	mov.b64 	{%r277, %r278}, %rd182;
	shf.l.wrap.b32 	%r279, %r277, %r278, 1;
	shf.l.wrap.b32 	%r280, %r278, %r277, 1;
	mov.b64 	%rd191, {%r280, %r279};
	xor.b64  	%rd192, %rd191, %rd174;
	mov.b64 	{%r281, %r282}, %rd186;
	shf.l.wrap.b32 	%r283, %r281, %r282, 1;
	shf.l.wrap.b32 	%r284, %r282, %r281, 1;
	mov.b64 	%rd193, {%r284, %r283};
	xor.b64  	%rd194, %rd193, %rd178;
	mov.b64 	{%r285, %r286}, %rd170;
	shf.l.wrap.b32 	%r287, %r285, %r286, 1;
	shf.l.wrap.b32 	%r288, %r286, %r285, 1;
	mov.b64 	%rd195, {%r288, %r287};
	xor.b64  	%rd196, %rd195, %rd182;
	xor.b64  	%rd197, %rd338, %rd188;
	xor.b64  	%rd198, %rd339, %rd190;
	xor.b64  	%rd199, %rd340, %rd192;
	xor.b64  	%rd200, %rd341, %rd194;
	xor.b64  	%rd201, %rd342, %rd196;
	xor.b64  	%rd202, %rd343, %rd188;
	xor.b64  	%rd203, %rd344, %rd190;
	xor.b64  	%rd204, %rd345, %rd192;
	xor.b64  	%rd205, %rd346, %rd194;
	xor.b64  	%rd206, %rd347, %rd196;
	xor.b64  	%rd207, %rd348, %rd188;
	xor.b64  	%rd208, %rd349, %rd190;
	xor.b64  	%rd209, %rd350, %rd192;
	xor.b64  	%rd210, %rd351, %rd194;
	xor.b64  	%rd211, %rd352, %rd196;
	xor.b64  	%rd212, %rd353, %rd188;
	xor.b64  	%rd213, %rd354, %rd190;
	xor.b64  	%rd214, %rd355, %rd192;
	xor.b64  	%rd215, %rd356, %rd194;
	xor.b64  	%rd216, %rd357, %rd196;
	xor.b64  	%rd217, %rd358, %rd188;
	xor.b64  	%rd218, %rd359, %rd190;
	xor.b64  	%rd219, %rd360, %rd192;
	xor.b64  	%rd220, %rd361, %rd194;
	xor.b64  	%rd221, %rd362, %rd196;
	mov.b64 	{%r289, %r290}, %rd198;
	shf.l.wrap.b32 	%r291, %r289, %r290, 1;
	shf.l.wrap.b32 	%r292, %r290, %r289, 1;
	mov.b64 	%rd222, {%r292, %r291};
	mov.b64 	{%r293, %r294}, %rd199;
	shf.l.wrap.b32 	%r295, %r294, %r293, 30;
	shf.l.wrap.b32 	%r296, %r293, %r294, 30;
	mov.b64 	%rd223, {%r296, %r295};
	mov.b64 	{%r297, %r298}, %rd200;
	shf.l.wrap.b32 	%r299, %r297, %r298, 28;
	shf.l.wrap.b32 	%r300, %r298, %r297, 28;
	mov.b64 	%rd224, {%r300, %r299};
	mov.b64 	{%r301, %r302}, %rd201;
	shf.l.wrap.b32 	%r303, %r301, %r302, 27;
	shf.l.wrap.b32 	%r304, %r302, %r301, 27;
	mov.b64 	%rd225, {%r304, %r303};
	mov.b64 	{%r305, %r306}, %rd202;
	shf.l.wrap.b32 	%r307, %r306, %r305, 4;
	shf.l.wrap.b32 	%r308, %r305, %r306, 4;
	mov.b64 	%rd226, {%r308, %r307};
	mov.b64 	{%r309, %r310}, %rd203;
	shf.l.wrap.b32 	%r311, %r310, %r309, 12;
	shf.l.wrap.b32 	%r312, %r309, %r310, 12;
	mov.b64 	%rd227, {%r312, %r311};
	mov.b64 	{%r313, %r314}, %rd204;
	shf.l.wrap.b32 	%r315, %r313, %r314, 6;
	shf.l.wrap.b32 	%r316, %r314, %r313, 6;
	mov.b64 	%rd228, {%r316, %r315};
	mov.b64 	{%r317, %r318}, %rd205;
	shf.l.wrap.b32 	%r319, %r318, %r317, 23;
	shf.l.wrap.b32 	%r320, %r317, %r318, 23;
	mov.b64 	%rd229, {%r320, %r319};
	mov.b64 	{%r321, %r322}, %rd206;
	shf.l.wrap.b32 	%r323, %r321, %r322, 20;
	shf.l.wrap.b32 	%r324, %r322, %r321, 20;
	mov.b64 	%rd230, {%r324, %r323};
	mov.b64 	{%r325, %r326}, %rd207;
	shf.l.wrap.b32 	%r327, %r325, %r326, 3;
	shf.l.wrap.b32 	%r328, %r326, %r325, 3;
	mov.b64 	%rd231, {%r328, %r327};
	mov.b64 	{%r329, %r330}, %rd208;
	shf.l.wrap.b32 	%r331, %r329, %r330, 10;
	shf.l.wrap.b32 	%r332, %r330, %r329, 10;
	mov.b64 	%rd232, {%r332, %r331};
	mov.b64 	{%r333, %r334}, %rd209;
	shf.l.wrap.b32 	%r335, %r334, %r333, 11;
	shf.l.wrap.b32 	%r336, %r333, %r334, 11;
	mov.b64 	%rd233, {%r336, %r335};
	mov.b64 	{%r337, %r338}, %rd210;
	shf.l.wrap.b32 	%r339, %r337, %r338, 25;
	shf.l.wrap.b32 	%r340, %r338, %r337, 25;
	mov.b64 	%rd234, {%r340, %r339};
	mov.b64 	{%r341, %r342}, %rd211;
	shf.l.wrap.b32 	%r343, %r342, %r341, 7;
	shf.l.wrap.b32 	%r344, %r341, %r342, 7;
	mov.b64 	%rd235, {%r344, %r343};
	mov.b64 	{%r345, %r346}, %rd212;
	shf.l.wrap.b32 	%r347, %r346, %r345, 9;
	shf.l.wrap.b32 	%r348, %r345, %r346, 9;
	mov.b64 	%rd236, {%r348, %r347};
	mov.b64 	{%r349, %r350}, %rd213;
	shf.l.wrap.b32 	%r351, %r350, %r349, 13;
	shf.l.wrap.b32 	%r352, %r349, %r350, 13;
	mov.b64 	%rd237, {%r352, %r351};
	mov.b64 	{%r353, %r354}, %rd214;
	shf.l.wrap.b32 	%r355, %r353, %r354, 15;
	shf.l.wrap.b32 	%r356, %r354, %r353, 15;
	mov.b64 	%rd238, {%r356, %r355};
	mov.b64 	{%r357, %r358}, %rd215;
	shf.l.wrap.b32 	%r359, %r357, %r358, 21;
	shf.l.wrap.b32 	%r360, %r358, %r357, 21;
	mov.b64 	%rd239, {%r360, %r359};
	mov.b64 	{%r361, %r362}, %rd216;
	shf.l.wrap.b32 	%r363, %r361, %r362, 8;
	shf.l.wrap.b32 	%r364, %r362, %r361, 8;
	mov.b64 	%rd240, {%r364, %r363};
	mov.b64 	{%r365, %r366}, %rd217;
	shf.l.wrap.b32 	%r367, %r365, %r366, 18;
	shf.l.wrap.b32 	%r368, %r366, %r365, 18;
	mov.b64 	%rd241, {%r368, %r367};
	mov.b64 	{%r369, %r370}, %rd218;
	shf.l.wrap.b32 	%r371, %r369, %r370, 2;
	shf.l.wrap.b32 	%r372, %r370, %r369, 2;
	mov.b64 	%rd242, {%r372, %r371};
	mov.b64 	{%r373, %r374}, %rd219;
	shf.l.wrap.b32 	%r375, %r374, %r373, 29;
	shf.l.wrap.b32 	%r376, %r373, %r374, 29;
	mov.b64 	%rd243, {%r376, %r375};
	mov.b64 	{%r377, %r378}, %rd220;
	shf.l.wrap.b32 	%r379, %r378, %r377, 24;
	shf.l.wrap.b32 	%r380, %r377, %r378, 24;
	mov.b64 	%rd244, {%r380, %r379};
	mov.b64 	{%r381, %r382}, %rd221;
	shf.l.wrap.b32 	%r383, %r381, %r382, 14;
	shf.l.wrap.b32 	%r384, %r382, %r381, 14;
	mov.b64 	%rd245, {%r384, %r383};
	not.b64 	%rd246, %rd245;
	and.b64  	%rd247, %rd239, %rd246;
	not.b64 	%rd248, %rd239;
	and.b64  	%rd249, %rd227, %rd248;
	xor.b64  	%rd339, %rd249, %rd245;
	not.b64 	%rd250, %rd227;
	and.b64  	%rd251, %rd233, %rd250;
	xor.b64  	%rd340, %rd251, %rd239;
	not.b64 	%rd252, %rd233;
	and.b64  	%rd253, %rd197, %rd252;
	xor.b64  	%rd341, %rd253, %rd227;
	not.b64 	%rd254, %rd197;
	and.b64  	%rd255, %rd245, %rd254;
	xor.b64  	%rd342, %rd255, %rd233;
	not.b64 	%rd256, %rd244;
	and.b64  	%rd257, %rd223, %rd256;
	xor.b64  	%rd343, %rd257, %rd228;
	not.b64 	%rd258, %rd223;
	and.b64  	%rd259, %rd230, %rd258;
	xor.b64  	%rd344, %rd259, %rd244;
	not.b64 	%rd260, %rd230;
	and.b64  	%rd261, %rd243, %rd260;
	xor.b64  	%rd345, %rd261, %rd223;
	not.b64 	%rd262, %rd243;
	and.b64  	%rd263, %rd228, %rd262;
	xor.b64  	%rd346, %rd263, %rd230;
	not.b64 	%rd264, %rd228;
	and.b64  	%rd265, %rd244, %rd264;
	xor.b64  	%rd347, %rd265, %rd243;
	not.b64 	%rd266, %rd224;
	and.b64  	%rd267, %rd238, %rd266;
	xor.b64  	%rd348, %rd267, %rd222;
	not.b64 	%rd268, %rd238;
	and.b64  	%rd269, %rd237, %rd268;
	xor.b64  	%rd349, %rd269, %rd224;
	not.b64 	%rd270, %rd237;
	and.b64  	%rd271, %rd241, %rd270;
	xor.b64  	%rd350, %rd271, %rd238;
	not.b64 	%rd272, %rd241;
	and.b64  	%rd273, %rd222, %rd272;
	xor.b64  	%rd351, %rd273, %rd237;
	not.b64 	%rd274, %rd222;
	and.b64  	%rd275, %rd224, %rd274;
	xor.b64  	%rd352, %rd275, %rd241;
	not.b64 	%rd276, %rd229;
	and.b64  	%rd277, %rd225, %rd276;
	xor.b64  	%rd353, %rd277, %rd234;
	not.b64 	%rd278, %rd225;
	and.b64  	%rd279, %rd226, %rd278;
	xor.b64  	%rd354, %rd279, %rd229;
	not.b64 	%rd280, %rd226;
	and.b64  	%rd281, %rd236, %rd280;
	xor.b64  	%rd355, %rd281, %rd225;
	not.b64 	%rd282, %rd236;
	and.b64  	%rd283, %rd234, %rd282;
	xor.b64  	%rd356, %rd283, %rd226;
	not.b64 	%rd284, %rd234;
	and.b64  	%rd285, %rd229, %rd284;
	xor.b64  	%rd357, %rd285, %rd236;
	not.b64 	%rd286, %rd231;
	and.b64  	%rd287, %rd242, %rd286;
	xor.b64  	%rd358, %rd287, %rd240;
	not.b64 	%rd288, %rd242;
	and.b64  	%rd289, %rd235, %rd288;
	xor.b64  	%rd359, %rd289, %rd231;
	not.b64 	%rd290, %rd235;
	and.b64  	%rd291, %rd232, %rd290;
	xor.b64  	%rd360, %rd291, %rd242;
	not.b64 	%rd292, %rd232;
	and.b64  	%rd293, %rd240, %rd292;
	xor.b64  	%rd361, %rd293, %rd235;
	not.b64 	%rd294, %rd240;
	and.b64  	%rd295, %rd231, %rd294;
	xor.b64  	%rd362, %rd295, %rd232;
	ld.const.u64 	%rd296, [%rd337];
	xor.b64  	%rd297, %rd247, %rd296;
	xor.b64  	%rd338, %rd297, %rd197;
	add.s32 	%r458, %r458, 1;
	add.s64 	%rd337, %rd337, 8;
	setp.ne.s32 	%p15, %r458, 24;
	@%p15 bra 	$L__BB0_30;
	mov.u32 	%r385, %ctaid.x;
	mov.u32 	%r386, %ntid.x;
	mov.u32 	%r387, %tid.x;
	mad.lo.s32 	%r388, %r385, %r386, %r387;
	setp.ne.s32 	%p16, %r388, 0;
	shr.u64 	%rd298, %rd338, 8;
	shr.u64 	%rd299, %rd338, 16;
	shr.u64 	%rd300, %rd338, 24;
	shr.u64 	%rd301, %rd338, 40;
	shr.u64 	%rd302, %rd338, 48;
	shr.u64 	%rd303, %rd338, 56;
	shr.u64 	%rd304, %rd339, 8;
	shr.u64 	%rd305, %rd339, 16;
	shr.u64 	%rd306, %rd339, 24;
	shr.u64 	%rd307, %rd339, 40;
	shr.u64 	%rd308, %rd339, 48;
	shr.u64 	%rd309, %rd339, 56;
	cvt.u32.u64 	%r389, %rd309;
	cvt.u32.u64 	%r390, %rd308;
	prmt.b32 	%r391, %r390, %r389, 0x3340U;
	{ .reg .b32 tmp; mov.b64 {tmp, %r392}, %rd339; }
	cvt.u32.u64 	%r393, %rd307;
	prmt.b32 	%r394, %r392, %r393, 0x3340U;
	prmt.b32 	%r55, %r394, %r391, 0x5410U;
	cvt.u32.u64 	%r395, %rd306;
	cvt.u32.u64 	%r396, %rd305;
	prmt.b32 	%r397, %r396, %r395, 0x3340U;
	cvt.u32.u64 	%r398, %rd339;
	cvt.u32.u64 	%r399, %rd304;
	prmt.b32 	%r400, %r398, %r399, 0x3340U;
	prmt.b32 	%r56, %r400, %r397, 0x5410U;
	cvt.u32.u64 	%r401, %rd303;
	cvt.u32.u64 	%r402, %rd302;
	prmt.b32 	%r403, %r402, %r401, 0x3340U;
	{ .reg .b32 tmp; mov.b64 {tmp, %r404}, %rd338; }
	cvt.u32.u64 	%r405, %rd301;
	prmt.b32 	%r406, %r404, %r405, 0x3340U;
	prmt.b32 	%r57, %r406, %r403, 0x5410U;
	cvt.u32.u64 	%r407, %rd300;
	cvt.u32.u64 	%r408, %rd299;
	prmt.b32 	%r409, %r408, %r407, 0x3340U;
	cvt.u32.u64 	%r410, %rd338;
	cvt.u32.u64 	%r411, %rd298;
	prmt.b32 	%r412, %r410, %r411, 0x3340U;
	prmt.b32 	%r58, %r412, %r409, 0x5410U;
	st.local.v4.b32 	[%rd3], {%r58, %r57, %r56, %r55};
	shr.u64 	%rd310, %rd340, 8;
	shr.u64 	%rd311, %rd340, 16;
	shr.u64 	%rd312, %rd340, 24;
	shr.u64 	%rd313, %rd340, 40;
	shr.u64 	%rd314, %rd340, 48;
	shr.u64 	%rd315, %rd340, 56;
	shr.u64 	%rd316, %rd341, 8;
	shr.u64 	%rd317, %rd341, 16;
	shr.u64 	%rd318, %rd341, 24;
	shr.u64 	%rd319, %rd341, 40;
	shr.u64 	%rd320, %rd341, 48;
	shr.u64 	%rd321, %rd341, 56;
	cvt.u32.u64 	%r413, %rd321;
	cvt.u32.u64 	%r414, %rd320;
	prmt.b32 	%r415, %r414, %r413, 0x3340U;
	{ .reg .b32 tmp; mov.b64 {tmp, %r416}, %rd341; }
	cvt.u32.u64 	%r417, %rd319;
	prmt.b32 	%r418, %r416, %r417, 0x3340U;
	prmt.b32 	%r419, %r418, %r415, 0x5410U;
	cvt.u32.u64 	%r420, %rd318;
	cvt.u32.u64 	%r421, %rd317;
	prmt.b32 	%r422, %r421, %r420, 0x3340U;
	cvt.u32.u64 	%r423, %rd341;
	cvt.u32.u64 	%r424, %rd316;
	prmt.b32 	%r425, %r423, %r424, 0x3340U;
	prmt.b32 	%r426, %r425, %r422, 0x5410U;
	mov.b64 	%rd66, {%r426, %r419};
	cvt.u32.u64 	%r427, %rd315;
	cvt.u32.u64 	%r428, %rd314;
	prmt.b32 	%r429, %r428, %r427, 0x3340U;
	{ .reg .b32 tmp; mov.b64 {tmp, %r430}, %rd340; }
	cvt.u32.u64 	%r431, %rd313;
	prmt.b32 	%r432, %r430, %r431, 0x3340U;
	prmt.b32 	%r433, %r432, %r429, 0x5410U;
	cvt.u32.u64 	%r434, %rd312;
	cvt.u32.u64 	%r435, %rd311;
	prmt.b32 	%r436, %r435, %r434, 0x3340U;
	cvt.u32.u64 	%r437, %rd340;
	cvt.u32.u64 	%r438, %rd310;
	prmt.b32 	%r439, %r437, %r438, 0x3340U;
	prmt.b32 	%r440, %r439, %r436, 0x5410U;
	mov.b64 	%rd65, {%r440, %r433};
	st.local.v4.b32 	[%rd3+16], {%r440, %r433, %r426, %r419};
	@%p16 bra 	$L__BB0_33;
	ld.param.u64 	%rd336, [_Z26kawpow_search_kernel_debugPKmPKhS2_mjjPmPjS4__param_8];
	mov.b64 	{%r441, %r442}, %rd66;
	mov.b64 	{%r443, %r444}, %rd65;
	cvta.to.global.u64 	%rd322, %rd336;
	st.global.u32 	[%rd322+72], %r58;
	st.global.u32 	[%rd322+76], %r57;
	st.global.u32 	[%rd322+80], %r56;
	st.global.u32 	[%rd322+84], %r55;
	st.global.u32 	[%rd322+88], %r443;
	st.global.u32 	[%rd322+92], %r444;
	st.global.u32 	[%rd322+96], %r441;
	st.global.u32 	[%rd322+100], %r442;
$L__BB0_33:
	ld.param.u64 	%rd331, [_Z26kawpow_search_kernel_debugPKmPKhS2_mjjPmPjS4__param_2];
	cvta.to.global.u64 	%rd67, %rd331;
	mov.b32 	%r459, 0;
$L__BB0_34:
	cvt.u64.u32 	%rd323, %r459;
	add.s64 	%rd324, %rd3, %rd323;
	ld.local.u8 	%rs1, [%rd324];
	add.s64 	%rd325, %rd67, %rd323;
	ld.global.nc.u8 	%rs3, [%rd325];
	cvt.u16.u8 	%rs2, %rs3;
	setp.gt.u16 	%p17, %rs1, %rs2;
	@%p17 bra 	$L__BB0_38;
	setp.ge.u16 	%p18, %rs1, %rs2;
	add.s32 	%r60, %r459, 1;
	setp.lt.u32 	%p19, %r459, 31;
	and.pred  	%p20, %p18, %p19;
	mov.u32 	%r459, %r60;
	@%p20 bra 	$L__BB0_34;
	ld.param.u64 	%rd334, [_Z26kawpow_search_kernel_debugPKmPKhS2_mjjPmPjS4__param_6];
	ld.param.u64 	%rd333, [_Z26kawpow_search_kernel_debugPKmPKhS2_mjjPmPjS4__param_3];
	cvta.to.global.u64 	%rd326, %rd334;
	cvt.u64.u32 	%rd327, %r388;
	add.s64 	%rd328, %rd333, %rd327;
	atom.global.min.u64 	%rd329, [%rd326], %rd328;
	setp.ne.s64 	%p21, %rd329, -1;
	@%p21 bra 	$L__BB0_38;
	ld.param.u64 	%rd335, [_Z26kawpow_search_kernel_debugPKmPKhS2_mjjPmPjS4__param_7];
	cvta.to.global.u64 	%rd330, %rd335;
	st.global.u32 	[%rd330], %r45;
	st.global.u32 	[%rd330+4], %r46;
	st.global.u32 	[%rd330+8], %r47;
	st.global.u32 	[%rd330+12], %r48;
	st.global.u32 	[%rd330+16], %r49;
	st.global.u32 	[%rd330+20], %r50;
	st.global.u32 	[%rd330+24], %r51;
	st.global.u32 	[%rd330+28], %r52;
$L__BB0_38:
	ret;

}


// ===== COMPILED SASS (sm_100) =====

	.target	sm_100

	.elftype	@"ET_EXEC"


//--------------------- .note.nv.tkinfo           --------------------------
	.section	.note.nv.tkinfo,"",@"SHT_NOTE"
	.sectionflags	@"SHF_NOTE_NV_TKINFO"
	.tkinfo
        /*0018*/ 	.word	0x00000002
        /*0030*/ 	.string	""
        /*0030*/ 	.string	"ptxas"
        /*0030*/ 	.string	"Cuda compilation tools, release 13.0, V13.0.88"
        /*0030*/ 	.string	"Build cuda_13.0.r13.0/compiler.36424714_0"
        /*0030*/ 	.string	"-arch sm_100 -m 64 "



//--------------------- .note.nv.cuinfo           --------------------------
	.section	.note.nv.cuinfo,"",@"SHT_NOTE"
	.sectionflags	@"SHF_NOTE_NV_CUINFO"
        /*0018*/ 	.short	0x0002
        /*001a*/ 	.short	0x0064
        /*001c*/ 	.short	0x0082
	.zero		2


//--------------------- .nv.info                  --------------------------
	.section	.nv.info,"",@"SHT_CUDA_INFO"
	.align	4


	//----- nvinfo : EIATTR_REGCOUNT
	.align		4
        /*0000*/ 	.byte	0x04, 0x2f
        /*0002*/ 	.short	(.L_2 - .L_1)
	.align		4
.L_1:
        /*0004*/ 	.word	index@(_Z26kawpow_search_kernel_debugPKmPKhS2_mjjPmPjS4_)
        /*0008*/ 	.word	0x00000050


	//----- nvinfo : EIATTR_FRAME_SIZE
	.align		4
.L_2:
        /*000c*/ 	.byte	0x04, 0x11
        /*000e*/ 	.short	(.L_4 - .L_3)
	.align		4
.L_3:
        /*0010*/ 	.word	index@(_Z26kawpow_search_kernel_debugPKmPKhS2_mjjPmPjS4_)
        /*0014*/ 	.word	0x000000a0


	//----- nvinfo : EIATTR_MIN_STACK_SIZE
	.align		4
.L_4:
        /*0018*/ 	.byte	0x04, 0x12
        /*001a*/ 	.short	(.L_6 - .L_5)
	.align		4
.L_5:
        /*001c*/ 	.word	index@(_Z26kawpow_search_kernel_debugPKmPKhS2_mjjPmPjS4_)
        /*0020*/ 	.word	0x000000a0
.L_6:


//--------------------- .nv.compat                --------------------------
	.section	.nv.compat,"",@"SHT_CUDA_COMPAT_INFO"
	.align	4
        /*0000*/ 	.byte	0x02, 0x09, 0x00, 0x00, 0x02, 0x02, 0x01, 0x00, 0x02, 0x05, 0x05, 0x00, 0x03, 0x07, 0x01, 0x01
        /*0010*/ 	.byte	0x02, 0x03, 0x00, 0x00, 0x02, 0x06, 0x01, 0x00, 0x04, 0x0b, 0x08, 0x00, 0x09, 0x00, 0x00, 0x00
        /*0020*/ 	.byte	0x00, 0x00, 0x00, 0x00


//--------------------- .nv.info._Z26kawpow_search_kernel_debugPKmPKhS2_mjjPmPjS4_ --------------------------
	.section	.nv.info._Z26kawpow_search_kernel_debugPKmPKhS2_mjjPmPjS4_,"",@"SHT_CUDA_INFO"
	.sectionflags	@""
	.align	4


	//----- nvinfo : EIATTR_CUDA_API_VERSION
	.align		4
        /*0000*/ 	.byte	0x04, 0x37
        /*0002*/ 	.short	(.L_8 - .L_7)
.L_7:
        /*0004*/ 	.word	0x00000082


	//----- nvinfo : EIATTR_KPARAM_INFO
	.align		4
.L_8:
        /*0008*/ 	.byte	0x04, 0x17
        /*000a*/ 	.short	(.L_10 - .L_9)
.L_9:
        /*000c*/ 	.word	0x00000000
        /*0010*/ 	.short	0x0008
        /*0012*/ 	.short	0x0038
        /*0014*/ 	.byte	0x00, 0xf5, 0x21, 0x00


	//----- nvinfo : EIATTR_KPARAM_INFO
	.align		4
.L_10:
        /*0018*/ 	.byte	0x04, 0x17
        /*001a*/ 	.short	(.L_12 - .L_11)
.L_11:
        /*001c*/ 	.word	0x00000000
        /*0020*/ 	.short	0x0007
        /*0022*/ 	.short	0x0030
        /*0024*/ 	.byte	0x00, 0xf5, 0x21, 0x00


	//----- nvinfo : EIATTR_KPARAM_INFO
	.align		4
.L_12:
        /*0028*/ 	.byte	0x04, 0x17
        /*002a*/ 	.short	(.L_14 - .L_13)
.L_13:
        /*002c*/ 	.word	0x00000000
        /*0030*/ 	.short	0x0006
        /*0032*/ 	.short	0x0028
        /*0034*/ 	.byte	0x00, 0xf5, 0x21, 0x00


	//----- nvinfo : EIATTR_KPARAM_INFO
	.align		4
.L_14:
        /*0038*/ 	.byte	0x04, 0x17
        /*003a*/ 	.short	(.L_16 - .L_15)
.L_15:
        /*003c*/ 	.word	0x00000000
        /*0040*/ 	.short	0x0005
        /*0042*/ 	.short	0x0024
        /*0044*/ 	.byte	0x00, 0xf0, 0x11, 0x00


	//----- nvinfo : EIATTR_KPARAM_INFO
	.align		4
.L_16:
        /*0048*/ 	.byte	0x04, 0x17
        /*004a*/ 	.short	(.L_18 - .L_17)
.L_17:
        /*004c*/ 	.word	0x00000000
        /*0050*/ 	.short	0x0004
        /*0052*/ 	.short	0x0020
        /*0054*/ 	.byte	0x00, 0xf0, 0x11, 0x00


	//----- nvinfo : EIATTR_KPARAM_INFO
	.align		4
.L_18:
        /*0058*/ 	.byte	0x04, 0x17
        /*005a*/ 	.short	(.L_20 - .L_19)
.L_19:
        /*005c*/ 	.word	0x00000000
        /*0060*/ 	.short	0x0003
        /*0062*/ 	.short	0x0018
        /*0064*/ 	.byte	0x00, 0xf0, 0x21, 0x00


	//----- nvinfo : EIATTR_KPARAM_INFO
	.align		4
.L_20:
        /*0068*/ 	.byte	0x04, 0x17
        /*006a*/ 	.short	(.L_22 - .L_21)
.L_21:
        /*006c*/ 	.word	0x00000000
        /*0070*/ 	.short	0x0002
        /*0072*/ 	.short	0x0010
        /*0074*/ 	.byte	0x00, 0xf5, 0x21, 0x00


	//----- nvinfo : EIATTR_KPARAM_INFO
	.align		4
.L_22:
        /*0078*/ 	.byte	0x04, 0x17
        /*007a*/ 	.short	(.L_24 - .L_23)
.L_23:
        /*007c*/ 	.word	0x00000000
        /*0080*/ 	.short	0x0001
        /*0082*/ 	.short	0x0008
        /*0084*/ 	.byte	0x00, 0xf5, 0x21, 0x00


	//----- nvinfo : EIATTR_KPARAM_INFO
	.align		4
.L_24:
        /*0088*/ 	.byte	0x04, 0x17
        /*008a*/ 	.short	(.L_26 - .L_25)
.L_25:
        /*008c*/ 	.word	0x00000000
        /*0090*/ 	.short	0x0000
        /*0092*/ 	.short	0x0000
        /*0094*/ 	.byte	0x00, 0xf5, 0x21, 0x00


	//----- nvinfo : EIATTR_SPARSE_MMA_MASK
	.align		4
.L_26:
        /*0098*/ 	.byte	0x03, 0x50
        /*009a*/ 	.short	0x0000


	//----- nvinfo : EIATTR_MAXREG_COUNT
	.align		4
        /*009c*/ 	.byte	0x03, 0x1b
        /*009e*/ 	.short	0x00ff


	//----- nvinfo : EIATTR_MERCURY_ISA_VERSION
	.align		4
        /*00a0*/ 	.byte	0x03, 0x5f
        /*00a2*/ 	.short	0x0101


	//----- nvinfo : EIATTR_VRC_CTA_INIT_COUNT
	.align		4
        /*00a4*/ 	.byte	0x02, 0x4a
	.zero		1
	.zero		1


	//----- nvinfo : EIATTR_EXIT_INSTR_OFFSETS
	.align		4
        /*00a8*/ 	.byte	0x04, 0x1c
        /*00aa*/ 	.short	(.L_28 - .L_27)


	//   ....[0]....
.L_27:
        /*00ac*/ 	.word	0x00002960


	//   ....[1]....
        /*00b0*/ 	.word	0x00002a30


	//   ....[2]....
        /*00b4*/ 	.word	0x00002ad0


	//----- nvinfo : EIATTR_INDIRECT_BRANCH_TARGETS
	.align		4
.L_28:
        /*00b8*/ 	.byte	0x04, 0x34
        /*00ba*/ 	.short	(.L_30 - .L_29)


	//   ....[0]....
.L_29:
        /*00bc*/ 	.word	.L_x_14@srel
        /*00c0*/ 	.short	0x0
        /*00c2*/ 	.short	0x0
        /*00c4*/ 	.word	0x3
        /*00c8*/ 	.word	.L_x_15@srel
        /*00cc*/ 	.word	.L_x_16@srel
        /*00d0*/ 	.word	.L_x_17@srel


	//   ....[1]....
        /*00d4*/ 	.word	.L_x_18@srel
        /*00d8*/ 	.short	0x0
        /*00da*/ 	.short	0x0
        /*00dc*/ 	.word	0x3
        /*00e0*/ 	.word	.L_x_19@srel
        /*00e4*/ 	.word	.L_x_20@srel
        /*00e8*/ 	.word	.L_x_21@srel


	//   ....[2]....
        /*00ec*/ 	.word	.L_x_22@srel
        /*00f0*/ 	.short	0x0
        /*00f2*/ 	.short	0x0
        /*00f4*/ 	.word	0x3
        /*00f8*/ 	.word	.L_x_23@srel
        /*00fc*/ 	.word	.L_x_24@srel
        /*0100*/ 	.word	.L_x_25@srel


	//----- nvinfo : EIATTR_CRS_STACK_SIZE
	.align		4
.L_30:
        /*0104*/ 	.byte	0x04, 0x1e
        /*0106*/ 	.short	(.L_32 - .L_31)
.L_31:
        /*0108*/ 	.word	0x00000000


	//----- nvinfo : EIATTR_CBANK_PARAM_SIZE
	.align		4
.L_32:
        /*010c*/ 	.byte	0x03, 0x19
        /*010e*/ 	.short	0x0040


	//----- nvinfo : EIATTR_PARAM_CBANK
	.align		4
        /*0110*/ 	.byte	0x04, 0x0a
        /*0112*/ 	.short	(.L_34 - .L_33)
	.align		4
.L_33:
        /*0114*/ 	.word	index@(.nv.constant0._Z26kawpow_search_kernel_debugPKmPKhS2_mjjPmPjS4_)
        /*0118*/ 	.short	0x0380
        /*011a*/ 	.short	0x0040


	//----- nvinfo : EIATTR_SW_WAR
	.align		4
.L_34:
        /*011c*/ 	.byte	0x04, 0x36
        /*011e*/ 	.short	(.L_36 - .L_35)
.L_35:
        /*0120*/ 	.word	0x00000008
.L_36:


//--------------------- .nv.callgraph             --------------------------
	.section	.nv.callgraph,"",@"SHT_CUDA_CALLGRAPH"
	.align	4
	.sectionentsize	8
	.align		4
        /*0000*/ 	.word	0x00000000
	.align		4
        /*0004*/ 	.word	0xffffffff
	.align		4
        /*0008*/ 	.word	0x00000000
	.align		4
        /*000c*/ 	.word	0xfffffffe
	.align		4
        /*0010*/ 	.word	0x00000000
	.align		4
        /*0014*/ 	.word	0xfffffffd
	.align		4
        /*0018*/ 	.word	0x00000000
	.align		4
        /*001c*/ 	.word	0xfffffffc


//--------------------- .nv.constant3             --------------------------
	.section	.nv.constant3,"a",@progbits
	.align	8
.nv.constant3:
	.type		keccak_round_constants,@object
	.size		keccak_round_constants,(.L_0 - keccak_round_constants)
keccak_round_constants:
        /*0000*/ 	.byte	0x01, 0x00, 0x00, 0x00, 0x00, 0x00, 0x00, 0x00, 0x82, 0x80, 0x00, 0x00, 0x00, 0x00, 0x00, 0x00
        /* <DEDUP_REMOVED lines=11> */
.L_0:


//--------------------- .nv.constant2._Z26kawpow_search_kernel_debugPKmPKhS2_mjjPmPjS4_ --------------------------
	.section	.nv.constant2._Z26kawpow_search_kernel_debugPKmPKhS2_mjjPmPjS4_,"a",@progbits
	.sectionflags	@""
	.align	4
.nv.constant2._Z26kawpow_search_kernel_debugPKmPKhS2_mjjPmPjS4_:
        /*0000*/ 	.byte	0x00, 0x0c, 0x00, 0x00, 0xe0, 0x0b, 0x00, 0x00, 0x20, 0x0c, 0x00, 0x00, 0xe0, 0x0c, 0x00, 0x00
        /*0010*/ 	.byte	0xc0, 0x0c, 0x00, 0x00, 0x00, 0x0d, 0x00, 0x00, 0xd0, 0x0d, 0x00, 0x00, 0x80, 0x0d, 0x00, 0x00
        /*0020*/ 	.byte	0xf0, 0x0d, 0x00, 0x00


//--------------------- .text._Z26kawpow_search_kernel_debugPKmPKhS2_mjjPmPjS4_ --------------------------
	.section	.text._Z26kawpow_search_kernel_debugPKmPKhS2_mjjPmPjS4_,"ax",@progbits
	.align	128
        .global         _Z26kawpow_search_kernel_debugPKmPKhS2_mjjPmPjS4_
        .type           _Z26kawpow_search_kernel_debugPKmPKhS2_mjjPmPjS4_,@function
        .size           _Z26kawpow_search_kernel_debugPKmPKhS2_mjjPmPjS4_,(.L_x_26 - _Z26kawpow_search_kernel_debugPKmPKhS2_mjjPmPjS4_)
        .other          _Z26kawpow_search_kernel_debugPKmPKhS2_mjjPmPjS4_,@"STO_CUDA_ENTRY STV_DEFAULT"
_Z26kawpow_search_kernel_debugPKmPKhS2_mjjPmPjS4_:
.text._Z26kawpow_search_kernel_debugPKmPKhS2_mjjPmPjS4_:
[----:B------:R-:W0:Y:S08]  /*0000*/  LDC R1, c[0x0][0x37c] ;  /* 0x0000df00ff017b82 */ /* 0x000e300000000800 */
[----:B------:R-:W1:Y:S01]  /*0010*/  LDC.64 R2, c[0x0][0x388] ;  /* 0x0000e200ff027b82 */ /* 0x000e620000000a00 */
[----:B------:R-:W1:Y:S01]  /*0020*/  LDCU.64 UR12, c[0x0][0x358] ;  /* 0x00006b00ff0c77ac */ /* 0x000e620008000a00 */
[----:B------:R-:W2:Y:S01]  /*0030*/  S2R R5, SR_TID.X ;  /* 0x0000000000057919 */ /* 0x000ea20000002100 */
[----:B0-----:R-:W-:-:S05]  /*0040*/  VIADD R1, R1, 0xffffff60 ;  /* 0xffffff6001017836 */ /* 0x001fca0000000000 */
[----:B------:R-:W2:Y:S08]  /*0050*/  S2UR UR4, SR_CTAID.X ;  /* 0x00000000000479c3 */ /* 0x000eb00000002500 */
[----:B------:R-:W2:Y:S01]  /*0060*/  LDC R42, c[0x0][0x360] ;  /* 0x0000d800ff2a7b82 */ /* 0x000ea20000000800 */
[----:B-1----:R0:W5:Y:S07]  /*0070*/  LDG.E.CONSTANT R28, desc[UR12][R2.64] ;  /* 0x0000000c021c7981 */ /* 0x00216e000c1e9900 */
[----:B------:R-:W1:Y:S01]  /*0080*/  LDC R13, c[0x0][0x398] ;  /* 0x0000e600ff0d7b82 */ /* 0x000e620000000800 */
[----:B------:R0:W5:Y:S04]  /*0090*/  LDG.E.CONSTANT R29, desc[UR12][R2.64+0x4] ;  /* 0x0000040c021d7981 */ /* 0x000168000c1e9900 */
[----:B------:R0:W5:Y:S04]  /*00a0*/  LDG.E.CONSTANT R30, desc[UR12][R2.64+0x8] ;  /* 0x0000080c021e7981 */ /* 0x000168000c1e9900 */
[----:B------:R0:W5:Y:S04]  /*00b0*/  LDG.E.CONSTANT R31, desc[UR12][R2.64+0xc] ;  /* 0x00000c0c021f7981 */ /* 0x000168000c1e9900 */
[----:B------:R0:W5:Y:S04]  /*00c0*/  LDG.E.CONSTANT R8, desc[UR12][R2.64+0x10] ;  /* 0x0000100c02087981 */ /* 0x000168000c1e9900 */
[----:B------:R0:W5:Y:S04]  /*00d0*/  LDG.E.CONSTANT R9, desc[UR12][R2.64+0x14] ;  /* 0x0000140c02097981 */ /* 0x000168000c1e9900 */
[----:B------:R0:W5:Y:S04]  /*00e0*/  LDG.E.CONSTANT R10, desc[UR12][R2.64+0x18] ;  /* 0x0000180c020a7981 */ /* 0x000168000c1e9900 */
[----:B------:R0:W5:Y:S01]  /*00f0*/  LDG.E.CONSTANT R11, desc[UR12][R2.64+0x1c] ;  /* 0x00001c0c020b7981 */ /* 0x000162000c1e9900 */
[----:B--2---:R-:W-:Y:S01]  /*0100*/  IMAD R42, R42, UR4, R5 ;  /* 0x000000042a2a7c24 */ /* 0x004fe2000f8e0205 */
[----:B------:R-:W-:Y:S03]  /*0110*/  BSSY.RECONVERGENT B0, `(.L_x_0) ;  /* 0x0000016000007945 */ /* 0x000fe60003800200 */
[C---:B-1----:R-:W-:Y:S01]  /*0120*/  IMAD.IADD R27, R42.reuse, 0x1, R13 ;  /* 0x000000012a1b7824 */ /* 0x042fe200078e020d */
[----:B------:R-:W-:-:S04]  /*0130*/  ISETP.NE.AND P0, PT, R42, RZ, PT ;  /* 0x000000ff2a00720c */ /* 0x000fc80003f05270 */
[C---:B------:R-:W-:Y:S02]  /*0140*/  LOP3.LUT R4, R27.reuse, 0x8, RZ, 0x3c, !PT ;  /* 0x000000081b047812 */ /* 0x040fe400078e3cff */
[C---:B------:R-:W-:Y:S02]  /*0150*/  LOP3.LUT R5, R27.reuse, 0x9, RZ, 0x3c, !PT ;  /* 0x000000091b057812 */ /* 0x040fe400078e3cff */
[C---:B------:R-:W-:Y:S02]  /*0160*/  LOP3.LUT R6, R27.reuse, 0xa, RZ, 0x3c, !PT ;  /* 0x0000000a1b067812 */ /* 0x040fe400078e3cff */
[C---:B------:R-:W-:Y:S02]  /*0170*/  LOP3.LUT R7, R27.reuse, 0xb, RZ, 0x3c, !PT ;  /* 0x0000000b1b077812 */ /* 0x040fe400078e3cff */
[----:B------:R-:W-:-:S03]  /*0180*/  LOP3.LUT R12, R27, 0xc, RZ, 0x3c, !PT ;  /* 0x0000000c1b0c7812 */ /* 0x000fc600078e3cff */
[----:B------:R0:W-:Y:S01]  /*0190*/  STL.128 [R1+0x20], R4 ;  /* 0x0000200401007387 */ /* 0x0001e20000100c00 */
[----:B------:R-:W-:Y:S05]  /*01a0*/  @P0 BRA `(.L_x_1) ;  /* 0x0000000000300947 */ /* 0x000fea0003800000 */
[----:B0-----:R-:W0:Y:S08]  /*01b0*/  LDC.64 R2, c[0x0][0x3b8] ;  /* 0x0000ee00ff027b82 */ /* 0x001e300000000a00 */
[----:B------:R-:W1:Y:S01]  /*01c0*/  LDC R5, c[0x0][0x3a4] ;  /* 0x0000e900ff057b82 */ /* 0x000e620000000800 */
[----:B0-----:R2:W-:Y:S04]  /*01d0*/  STG.E desc[UR12][R2.64+0x24], R13 ;  /* 0x0000240d02007986 */ /* 0x0015e8000c10190c */
[----:B-----5:R2:W-:Y:S04]  /*01e0*/  STG.E desc[UR12][R2.64], R28 ;  /* 0x0000001c02007986 */ /* 0x0205e8000c10190c */
[----:B------:R2:W-:Y:S04]  /*01f0*/  STG.E desc[UR12][R2.64+0x4], R29 ;  /* 0x0000041d02007986 */ /* 0x0005e8000c10190c */
[----:B------:R2:W-:Y:S04]  /*0200*/  STG.E desc[UR12][R2.64+0x8], R30 ;  /* 0x0000081e02007986 */ /* 0x0005e8000c10190c */
[----:B------:R2:W-:Y:S04]  /*0210*/  STG.E desc[UR12][R2.64+0xc], R31 ;  /* 0x00000c1f02007986 */ /* 0x0005e8000c10190c */
[----:B------:R2:W-:Y:S04]  /*0220*/  STG.E desc[UR12][R2.64+0x10], R8 ;  /* 0x0000100802007986 */ /* 0x0005e8000c10190c */
[----:B------:R2:W-:Y:S04]  /*0230*/  STG.E desc[UR12][R2.64+0x14], R9 ;  /* 0x0000140902007986 */ /* 0x0005e8000c10190c */
[----:B------:R2:W-:Y:S04]  /*0240*/  STG.E desc[UR12][R2.64+0x18], R10 ;  /* 0x0000180a02007986 */ /* 0x0005e8000c10190c */
[----:B------:R2:W-:Y:S04]  /*0250*/  STG.E desc[UR12][R2.64+0x1c], R11 ;  /* 0x00001c0b02007986 */ /* 0x0005e8000c10190c */
[----:B-1----:R2:W-:Y:S02]  /*0260*/  STG.E desc[UR12][R2.64+0x20], R5 ;  /* 0x0000200502007986 */ /* 0x0025e4000c10190c */
.L_x_1:
[----:B------:R-:W-:Y:S05]  /*0270*/  BSYNC.RECONVERGENT B0 ;  /* 0x0000000000007941 */ /* 0x000fea0003800200 */
.L_x_0:
[C---:B--2---:R-:W-:Y:S01]  /*0280*/  LOP3.LUT R13, R27.reuse, 0xd, RZ, 0x3c, !PT ;  /* 0x0000000d1b0d7812 */ /* 0x044fe200078e3cff */
[----:B------:R-:W1:Y:S01]  /*0290*/  LDCU.64 UR6, c[0x0][0x3a0] ;  /* 0x00007400ff0677ac */ /* 0x000e620008000a00 */
[C---:B------:R-:W-:Y:S01]  /*02a0*/  LOP3.LUT R14, R27.reuse, 0xe, RZ, 0x3c, !PT ;  /* 0x0000000e1b0e7812 */ /* 0x040fe200078e3cff */
[----:B-----5:R2:W-:Y:S01]  /*02b0*/  STL.128 [R1], R28 ;  /* 0x0000001c01007387 */ /* 0x0205e20000100c00 */
[C---:B------:R-:W-:Y:S01]  /*02c0*/  LOP3.LUT R15, R27.reuse, 0xf, RZ, 0x3c, !PT ;  /* 0x0000000f1b0f7812 */ /* 0x040fe200078e3cff */
[----:B------:R-:W-:Y:S01]  /*02d0*/  IMAD.MOV.U32 R40, RZ, RZ, R28 ;  /* 0x000000ffff287224 */ /* 0x000fe200078e001c */
[C---:B0-----:R-:W-:Y:S01]  /*02e0*/  LOP3.LUT R4, R27.reuse, 0x10, RZ, 0x3c, !PT ;  /* 0x000000101b047812 */ /* 0x041fe200078e3cff */
[----:B------:R2:W-:Y:S01]  /*02f0*/  STL.128 [R1+0x10], R8 ;  /* 0x0000100801007387 */ /* 0x0005e20000100c00 */
[C---:B------:R-:W-:Y:S02]  /*0300*/  LOP3.LUT R5, R27.reuse, 0x11, RZ, 0x3c, !PT ;  /* 0x000000111b057812 */ /* 0x040fe400078e3cff */
[C---:B------:R-:W-:Y:S01]  /*0310*/  LOP3.LUT R6, R27.reuse, 0x12, RZ, 0x3c, !PT ;  /* 0x000000121b067812 */ /* 0x040fe200078e3cff */
[----:B------:R2:W-:Y:S01]  /*0320*/  STL.128 [R1+0x30], R12 ;  /* 0x0000300c01007387 */ /* 0x0005e20000100c00 */
[----:B------:R-:W-:-:S02]  /*0330*/  LOP3.LUT R7, R27, 0x13, RZ, 0x3c, !PT ;  /* 0x000000131b077812 */ /* 0x000fc400078e3cff */
[C---:B------:R-:W-:Y:S02]  /*0340*/  LOP3.LUT R16, R27.reuse, 0x14, RZ, 0x3c, !PT ;  /* 0x000000141b107812 */ /* 0x040fe400078e3cff */
[C---:B------:R-:W-:Y:S01]  /*0350*/  LOP3.LUT R17, R27.reuse, 0x15, RZ, 0x3c, !PT ;  /* 0x000000151b117812 */ /* 0x040fe200078e3cff */
[----:B------:R2:W-:Y:S01]  /*0360*/  STL.128 [R1+0x40], R4 ;  /* 0x0000400401007387 */ /* 0x0005e20000100c00 */
[C---:B------:R-:W-:Y:S01]  /*0370*/  LOP3.LUT R18, R27.reuse, 0x16, RZ, 0x3c, !PT ;  /* 0x000000161b127812 */ /* 0x040fe200078e3cff */
[----:B-1----:R-:W-:Y:S01]  /*0380*/  ULOP3.LUT UR4, UR7, 0x811c9dc5, URZ, 0x3c, !UPT ;  /* 0x811c9dc507047892 */ /* 0x002fe2000f8e3cff */
[C---:B------:R-:W-:Y:S01]  /*0390*/  LOP3.LUT R19, R27.reuse, 0x17, RZ, 0x3c, !PT ;  /* 0x000000171b137812 */ /* 0x040fe200078e3cff */
[----:B------:R-:W-:Y:S01]  /*03a0*/  USHF.R.U32.HI UR6, URZ, 0x3, UR6 ;  /* 0x00000003ff067899 */ /* 0x000fe20008011606 */
[C---:B------:R-:W-:Y:S01]  /*03b0*/  LOP3.LUT R20, R27.reuse, 0x18, RZ, 0x3c, !PT ;  /* 0x000000181b147812 */ /* 0x040fe200078e3cff */
[----:B------:R-:W-:Y:S01]  /*03c0*/  UIMAD UR7, UR4, 0x1000193, URZ ;  /* 0x01000193040778a4 */ /* 0x000fe2000f8e02ff */
[C---:B------:R-:W-:Y:S01]  /*03d0*/  LOP3.LUT R21, R27.reuse, 0x19, RZ, 0x3c, !PT ;  /* 0x000000191b157812 */ /* 0x040fe200078e3cff */
[----:B------:R2:W-:Y:S01]  /*03e0*/  STL.128 [R1+0x50], R16 ;  /* 0x0000501001007387 */ /* 0x0005e20000100c00 */
[C---:B------:R-:W-:Y:S01]  /*03f0*/  LOP3.LUT R22, R27.reuse, 0x1a, RZ, 0x3c, !PT ;  /* 0x0000001a1b167812 */ /* 0x040fe200078e3cff */
[----:B------:R-:W-:Y:S01]  /*0400*/  UMOV UR4, URZ ;  /* 0x000000ff00047c82 */ /* 0x000fe20008000000 */
[----:B------:R-:W-:-:S02]  /*0410*/  LOP3.LUT R23, R27, 0x1b, RZ, 0x3c, !PT ;  /* 0x0000001b1b177812 */ /* 0x000fc400078e3cff */
[C---:B------:R-:W-:Y:S02]  /*0420*/  LOP3.LUT R24, R27.reuse, 0x1c, RZ, 0x3c, !PT ;  /* 0x0000001c1b187812 */ /* 0x040fe400078e3cff */
[C---:B------:R-:W-:Y:S01]  /*0430*/  LOP3.LUT R25, R27.reuse, 0x1d, RZ, 0x3c, !PT ;  /* 0x0000001d1b197812 */ /* 0x040fe200078e3cff */
[----:B------:R2:W-:Y:S01]  /*0440*/  STL.128 [R1+0x60], R20 ;  /* 0x0000601401007387 */ /* 0x0005e20000100c00 */
[C---:B------:R-:W-:Y:S02]  /*0450*/  LOP3.LUT R26, R27.reuse, 0x1e, RZ, 0x3c, !PT ;  /* 0x0000001e1b1a7812 */ /* 0x040fe400078e3cff */
[----:B------:R-:W-:-:S05]  /*0460*/  LOP3.LUT R27, R27, 0x1f, RZ, 0x3c, !PT ;  /* 0x0000001f1b1b7812 */ /* 0x000fca00078e3cff */
[----:B------:R2:W-:Y:S02]  /*0470*/  STL.128 [R1+0x70], R24 ;  /* 0x0000701801007387 */ /* 0x0005e40000100c00 */
.L_x_7:
[----:B0-----:R-:W0:Y:S01]  /*0480*/  I2F.U32.RP R0, UR6 ;  /* 0x0000000600007d06 */ /* 0x001e220008209000 */
[----:B--2---:R-:W-:Y:S01]  /*0490*/  IMAD R5, RZ, RZ, -UR6 ;  /* 0x80000006ff057e24 */ /* 0x004fe2000f8e02ff */
[----:B------:R-:W-:-:S06]  /*04a0*/  ISETP.NE.U32.AND P1, PT, RZ, UR6, PT ;  /* 0x00000006ff007c0c */ /* 0x000fcc000bf25070 */
[----:B0-----:R-:W0:Y:S02]  /*04b0*/  MUFU.RCP R0, R0 ;  /* 0x0000000000007308 */ /* 0x001e240000001000 */
[----:B0-----:R-:W-:-:S06]  /*04c0*/  VIADD R2, R0, 0xffffffe ;  /* 0x0ffffffe00027836 */ /* 0x001fcc0000000000 */
[----:B-1----:R0:W1:Y:S02]  /*04d0*/  F2I.FTZ.U32.TRUNC.NTZ R3, R2 ;  /* 0x0000000200037305 */ /* 0x002064000021f000 */
[----:B0-----:R-:W-:Y:S02]  /*04e0*/  IMAD.MOV.U32 R2, RZ, RZ, RZ ;  /* 0x000000ffff027224 */ /* 0x001fe400078e00ff */
[----:B-1----:R-:W-:-:S04]  /*04f0*/  IMAD R5, R5, R3, RZ ;  /* 0x0000000305057224 */ /* 0x002fc800078e02ff */
[----:B------:R-:W-:Y:S02]  /*0500*/  IMAD.HI.U32 R3, R3, R5, R2 ;  /* 0x0000000503037227 */ /* 0x000fe400078e0002 */
[----:B------:R-:W0:Y:S04]  /*0510*/  LDC.64 R4, c[0x0][0x380] ;  /* 0x0000e000ff047b82 */ /* 0x000e280000000a00 */
[----:B------:R-:W-:-:S04]  /*0520*/  IMAD.HI.U32 R3, R3, R40, RZ ;  /* 0x0000002803037227 */ /* 0x000fc800078e00ff */
[----:B------:R-:W-:-:S04]  /*0530*/  IMAD.MOV R3, RZ, RZ, -R3 ;  /* 0x000000ffff037224 */ /* 0x000fc800078e0a03 */
[----:B------:R-:W-:-:S05]  /*0540*/  IMAD R3, R3, UR6, R40 ;  /* 0x0000000603037c24 */ /* 0x000fca000f8e0228 */
[----:B------:R-:W-:-:S13]  /*0550*/  ISETP.GE.U32.AND P0, PT, R3, UR6, PT ;  /* 0x0000000603007c0c */ /* 0x000fda000bf06070 */
[----:B------:R-:W-:-:S05]  /*0560*/  @P0 VIADD R3, R3, -UR6 ;  /* 0x8000000603030c36 */ /* 0x000fca0008000000 */
[----:B------:R-:W-:-:S13]  /*0570*/  ISETP.GE.U32.AND P0, PT, R3, UR6, PT ;  /* 0x0000000603007c0c */ /* 0x000fda000bf06070 */
[----:B------:R-:W-:Y:S01]  /*0580*/  @P0 VIADD R3, R3, -UR6 ;  /* 0x8000000603030c36 */ /* 0x000fe20008000000 */
[----:B------:R-:W-:-:S05]  /*0590*/  @!P1 LOP3.LUT R3, RZ, UR6, RZ, 0x33, !PT ;  /* 0x00000006ff039c12 */ /* 0x000fca000f8e33ff */
[----:B0-----:R-:W-:-:S06]  /*05a0*/  IMAD.WIDE.U32 R4, R3, 0x8, R4 ;  /* 0x0000000803047825 */ /* 0x001fcc00078e0004 */
[----:B------:R-:W5:Y:S01]  /*05b0*/  LDG.E.64.CONSTANT R4, desc[UR12][R4.64] ;  /* 0x0000000c04047981 */ /* 0x000f62000c1e9b00 */
[----:B------:R-:W-:Y:S02]  /*05c0*/  ULOP3.LUT UR5, UR4, UR7, URZ, 0x3c, !UPT ;  /* 0x0000000704057292 */ /* 0x000fe4000f8e3cff */
[----:B------:R-:W-:Y:S02]  /*05d0*/  IMAD.U32 R6, RZ, RZ, UR7 ;  /* 0x00000007ff067e24 */ /* 0x000fe4000f8e00ff */
[----:B------:R-:W-:-:S04]  /*05e0*/  UIMAD UR9, UR5, 0x1000193, URZ ;  /* 0x01000193050978a4 */ /* 0x000fc8000f8e02ff */
[----:B------:R-:W-:-:S04]  /*05f0*/  ULOP3.LUT UR5, UR9, UR4, URZ, 0x3c, !UPT ;  /* 0x0000000409057292 */ /* 0x000fc8000f8e3cff */
[----:B------:R-:W-:-:S04]  /*0600*/  UIMAD UR5, UR5, 0x1000193, URZ ;  /* 0x01000193050578a4 */ /* 0x000fc8000f8e02ff */
[----:B------:R-:W-:Y:S02]  /*0610*/  ULOP3.LUT UR8, UR5, UR4, URZ, 0x3c, !UPT ;  /* 0x0000000405087292 */ /* 0x000fe4000f8e3cff */
[----:B------:R-:W-:Y:S01]  /*0620*/  IMAD.U32 R2, RZ, RZ, UR5 ;  /* 0x00000005ff027e24 */ /* 0x000fe2000f8e00ff */
[----:B------:R-:W-:Y:S01]  /*0630*/  UMOV UR5, URZ ;  /* 0x000000ff00057c82 */ /* 0x000fe20008000000 */
[----:B------:R-:W-:-:S06]  /*0640*/  UIMAD UR8, UR8, 0x1000193, URZ ;  /* 0x01000193080878a4 */ /* 0x000fcc000f8e02ff */
[----:B------:R-:W-:-:S07]  /*0650*/  IMAD.U32 R3, RZ, RZ, UR8 ;  /* 0x00000008ff037e24 */ /* 0x000fce000f8e00ff */
.L_x_6:
[----:B0-----:R-:W-:Y:S01]  /*0660*/  IMAD.SHL.U32 R7, R2, 0x20000, RZ ;  /* 0x0002000002077824 */ /* 0x001fe200078e00ff */
[----:B------:R-:W-:Y:S01]  /*0670*/  ULOP3.LUT UR8, UR9, 0xffff, URZ, 0xc0, !UPT ;  /* 0x0000ffff09087892 */ /* 0x000fe2000f8ec0ff */
[----:B------:R-:W-:Y:S01]  /*0680*/  IMAD.MOV.U32 R12, RZ, RZ, 0x10dcd ;  /* 0x00010dcdff0c7424 */ /* 0x000fe200078e00ff */
[----:B------:R-:W-:Y:S01]  /*0690*/  USHF.R.U32.HI UR9, URZ, 0x10, UR9 ;  /* 0x00000010ff097899 */ /* 0x000fe20008011609 */
[----:B------:R-:W-:Y:S01]  /*06a0*/  IMAD.MOV.U32 R14, RZ, RZ, 0x1c587629 ;  /* 0x1c587629ff0e7424 */ /* 0x000fe200078e00ff */
[----:B------:R-:W-:Y:S02]  /*06b0*/  LOP3.LUT R7, R7, R2, RZ, 0x3c, !PT ;  /* 0x0000000207077212 */ /* 0x000fe400078e3cff */
[----:B------:R-:W-:Y:S02]  /*06c0*/  UIMAD UR8, UR8, 0x4650, UR9 ;  /* 0x00004650080878a4 */ /* 0x000fe4000f8e0209 */
[----:B------:R-:W-:Y:S02]  /*06d0*/  SHF.R.U32.HI R0, RZ, 0xd, R7 ;  /* 0x0000000dff007819 */ /* 0x000fe40000011607 */
[----:B------:R-:W-:-:S02]  /*06e0*/  ULOP3.LUT UR9, UR8, 0xffff, URZ, 0xc0, !UPT ;  /* 0x0000ffff08097892 */ /* 0x000fc4000f8ec0ff */
[----:B------:R-:W-:Y:S01]  /*06f0*/  LOP3.LUT R0, R0, R7, RZ, 0x3c, !PT ;  /* 0x0000000700007212 */ /* 0x000fe200078e3cff */
[----:B------:R-:W-:-:S04]  /*0700*/  USHF.R.U32.HI UR10, URZ, 0x10, UR8 ;  /* 0x00000010ff0a7899 */ /* 0x000fc80008011608 */
[----:B------:R-:W-:Y:S01]  /*0710*/  IMAD.SHL.U32 R7, R0, 0x20, RZ ;  /* 0x0000002000077824 */ /* 0x000fe200078e00ff */
[----:B------:R-:W-:-:S04]  /*0720*/  UIMAD UR9, UR9, 0x4650, UR10 ;  /* 0x00004650090978a4 */ /* 0x000fc8000f8e020a */
[----:B------:R-:W-:-:S05]  /*0730*/  LOP3.LUT R7, R7, R0, RZ, 0x3c, !PT ;  /* 0x0000000007077212 */ /* 0x000fca00078e3cff */
[----:B------:R-:W-:-:S05]  /*0740*/  IMAD.SHL.U32 R2, R7, 0x20000, RZ ;  /* 0x0002000007027824 */ /* 0x000fca00078e00ff */
[----:B------:R-:W-:Y:S01]  /*0750*/  LOP3.LUT R2, R2, R7, RZ, 0x3c, !PT ;  /* 0x0000000702027212 */ /* 0x000fe200078e3cff */
[C---:B------:R-:W-:Y:S02]  /*0760*/  IMAD R7, R3.reuse, R12, 0x12d687 ;  /* 0x0012d68703077424 */ /* 0x040fe400078e020c */
[----:B------:R-:W-:Y:S01]  /*0770*/  IMAD R12, R3, R14, -0x256b845e ;  /* 0xda947ba2030c7424 */ /* 0x000fe200078e020e */
[----:B------:R-:W-:Y:S02]  /*0780*/  SHF.R.U32.HI R13, RZ, 0xd, R2 ;  /* 0x0000000dff0d7819 */ /* 0x000fe40000011602 */
[----:B------:R-:W-:Y:S02]  /*0790*/  LOP3.LUT R7, R0, UR8, R7, 0x96, !PT ;  /* 0x0000000800077c12 */ /* 0x000fe4000f8e9607 */
[----:B------:R-:W-:-:S03]  /*07a0*/  LOP3.LUT R13, R13, R2, RZ, 0x3c, !PT ;  /* 0x000000020d0d7212 */ /* 0x000fc600078e3cff */
[----:B------:R-:W-:Y:S01]  /*07b0*/  IMAD.SHL.U32 R2, R7, 0x4, RZ ;  /* 0x0000000407027824 */ /* 0x000fe200078e00ff */
[----:B------:R-:W-:Y:S02]  /*07c0*/  LOP3.LUT R12, R13, UR9, R12, 0x96, !PT ;  /* 0x000000090d0c7c12 */ /* 0x000fe4000f8e960c */
[----:B------:R-:W-:Y:S02]  /*07d0*/  SHF.R.U32.HI R7, RZ, 0x10, R6 ;  /* 0x00000010ff077819 */ /* 0x000fe40000011606 */
[----:B------:R-:W-:Y:S01]  /*07e0*/  LOP3.LUT R2, R2, 0x7c, RZ, 0xc0, !PT ;  /* 0x0000007c02027812 */ /* 0x000fe200078ec0ff */
[----:B------:R-:W-:Y:S01]  /*07f0*/  IMAD.SHL.U32 R0, R12, 0x4, RZ ;  /* 0x000000040c007824 */ /* 0x000fe200078e00ff */
[----:B------:R-:W-:-:S03]  /*0800*/  LOP3.LUT R6, R6, 0xffff, RZ, 0xc0, !PT ;  /* 0x0000ffff06067812 */ /* 0x000fc600078ec0ff */
[C---:B------:R-:W-:Y:S01]  /*0810*/  IMAD.IADD R14, R1.reuse, 0x1, R2 ;  /* 0x00000001010e7824 */ /* 0x040fe200078e0202 */
[----:B------:R-:W-:Y:S01]  /*0820*/  LOP3.LUT R0, R0, 0x7c, RZ, 0xc0, !PT ;  /* 0x0000007c00007812 */ /* 0x000fe200078ec0ff */
[----:B------:R-:W-:Y:S01]  /*0830*/  IMAD R6, R6, 0x9069, R7 ;  /* 0x0000906906067824 */ /* 0x000fe200078e0207 */
[----:B------:R-:W-:Y:S02]  /*0840*/  ULOP3.LUT UR8, UR9, 0xffff, URZ, 0xc0, !UPT ;  /* 0x0000ffff09087892 */ /* 0x000fe4000f8ec0ff */
[----:B------:R-:W-:Y:S01]  /*0850*/  UIADD3 UR5, UPT, UPT, UR5, 0x1, URZ ;  /* 0x0000000105057890 */ /* 0x000fe2000fffe0ff */
[----:B------:R-:W-:Y:S01]  /*0860*/  IMAD.IADD R12, R1, 0x1, R0 ;  /* 0x00000001010c7824 */ /* 0x000fe200078e0200 */
[----:B-----5:R-:W5:Y:S01]  /*0870*/  LDL R16, [R14] ;  /* 0x000000000e107983 */ /* 0x020f620000100800 */
[----:B------:R-:W-:Y:S01]  /*0880*/  IMAD.SHL.U32 R0, R13, 0x20, RZ ;  /* 0x000000200d007824 */ /* 0x000fe200078e00ff */
[----:B------:R-:W-:Y:S02]  /*0890*/  USHF.R.U32.HI UR9, URZ, 0x10, UR9 ;  /* 0x00000010ff097899 */ /* 0x000fe40008011609 */
[----:B------:R0:W5:Y:S01]  /*08a0*/  LDL R17, [R12] ;  /* 0x000000000c117983 */ /* 0x0001620000100800 */
[----:B------:R-:W-:Y:S01]  /*08b0*/  UISETP.NE.AND UP0, UPT, UR5, 0x12, UPT ;  /* 0x000000120500788c */ /* 0x000fe2000bf05270 */
[----:B------:R-:W-:Y:S01]  /*08c0*/  LOP3.LUT R0, R0, R13, RZ, 0x3c, !PT ;  /* 0x0000000d00007212 */ /* 0x000fe200078e3cff */
[----:B------:R-:W-:-:S04]  /*08d0*/  UIMAD UR8, UR8, 0x4650, UR9 ;  /* 0x00004650080878a4 */ /* 0x000fc8000f8e0209 */
[----:B------:R-:W-:Y:S01]  /*08e0*/  IMAD.SHL.U32 R7, R0, 0x20000, RZ ;  /* 0x0002000000077824 */ /* 0x000fe200078e00ff */
[----:B------:R-:W-:Y:S01]  /*08f0*/  ULOP3.LUT UR9, UR8, 0xffff, URZ, 0xc0, !UPT ;  /* 0x0000ffff08097892 */ /* 0x000fe2000f8ec0ff */
[----:B0-----:R-:W-:Y:S01]  /*0900*/  IMAD.MOV.U32 R12, RZ, RZ, 0x6ab9d291 ;  /* 0x6ab9d291ff0c7424 */ /* 0x001fe200078e00ff */
[----:B------:R-:W-:Y:S02]  /*0910*/  USHF.R.U32.HI UR10, URZ, 0x10, UR8 ;  /* 0x00000010ff0a7899 */ /* 0x000fe40008011608 */
[----:B------:R-:W-:Y:S02]  /*0920*/  LOP3.LUT R2, R7, R0, RZ, 0x3c, !PT ;  /* 0x0000000007027212 */ /* 0x000fe400078e3cff */
[----:B------:R-:W-:Y:S01]  /*0930*/  LOP3.LUT R0, R6, 0xffff, RZ, 0xc0, !PT ;  /* 0x0000ffff06007812 */ /* 0x000fe200078ec0ff */
[----:B------:R-:W-:Y:S01]  /*0940*/  UIMAD UR9, UR9, 0x4650, UR10 ;  /* 0x00004650090978a4 */ /* 0x000fe2000f8e020a */
[----:B------:R-:W-:Y:S02]  /*0950*/  SHF.R.U32.HI R13, RZ, 0xd, R2 ;  /* 0x0000000dff0d7819 */ /* 0x000fe40000011602 */
[----:B------:R-:W-:-:S02]  /*0960*/  SHF.R.U32.HI R7, RZ, 0x10, R6 ;  /* 0x00000010ff077819 */ /* 0x000fc40000011606 */
[----:B------:R-:W-:-:S03]  /*0970*/  LOP3.LUT R13, R13, R2, RZ, 0x3c, !PT ;  /* 0x000000020d0d7212 */ /* 0x000fc600078e3cff */
[----:B------:R-:W-:Y:S02]  /*0980*/  IMAD R0, R0, 0x9069, R7 ;  /* 0x0000906900007824 */ /* 0x000fe400078e0207 */
[----:B------:R-:W-:-:S03]  /*0990*/  IMAD.SHL.U32 R6, R13, 0x20, RZ ;  /* 0x000000200d067824 */ /* 0x000fc600078e00ff */
[----:B------:R-:W-:Y:S02]  /*09a0*/  LOP3.LUT R2, R0, 0xffff, RZ, 0xc0, !PT ;  /* 0x0000ffff00027812 */ /* 0x000fe400078ec0ff */
[----:B------:R-:W-:Y:S02]  /*09b0*/  SHF.R.U32.HI R7, RZ, 0x10, R0 ;  /* 0x00000010ff077819 */ /* 0x000fe40000011600 */
[----:B------:R-:W-:-:S03]  /*09c0*/  LOP3.LUT R6, R6, R13, RZ, 0x3c, !PT ;  /* 0x0000000d06067212 */ /* 0x000fc600078e3cff */
[----:B------:R-:W-:Y:S02]  /*09d0*/  IMAD R2, R2, 0x9069, R7 ;  /* 0x0000906902027824 */ /* 0x000fe400078e0207 */
[----:B------:R-:W-:-:S05]  /*09e0*/  IMAD.SHL.U32 R7, R6, 0x20000, RZ ;  /* 0x0002000006077824 */ /* 0x000fca00078e00ff */
[----:B------:R-:W-:Y:S02]  /*09f0*/  LOP3.LUT R0, R7, R6, RZ, 0x3c, !PT ;  /* 0x0000000607007212 */ /* 0x000fe400078e3cff */
[----:B------:R-:W-:Y:S02]  /*0a00*/  LOP3.LUT R6, R2, 0xffff, RZ, 0xc0, !PT ;  /* 0x0000ffff02067812 */ /* 0x000fe400078ec0ff */
[----:B------:R-:W-:Y:S02]  /*0a10*/  SHF.R.U32.HI R15, RZ, 0xd, R0 ;  /* 0x0000000dff0f7819 */ /* 0x000fe40000011600 */
[----:B------:R-:W-:Y:S02]  /*0a20*/  SHF.R.U32.HI R7, RZ, 0x10, R2 ;  /* 0x00000010ff077819 */ /* 0x000fe40000011602 */
[----:B------:R-:W-:Y:S01]  /*0a30*/  LOP3.LUT R15, R15, R0, RZ, 0x3c, !PT ;  /* 0x000000000f0f7212 */ /* 0x000fe200078e3cff */
[----:B------:R-:W-:Y:S02]  /*0a40*/  IMAD.MOV.U32 R0, RZ, RZ, -0x59004c2b ;  /* 0xa6ffb3d5ff007424 */ /* 0x000fe400078e00ff */
[----:B------:R-:W-:-:S02]  /*0a50*/  IMAD R6, R6, 0x9069, R7 ;  /* 0x0000906906067824 */ /* 0x000fc400078e0207 */
[----:B------:R-:W-:Y:S02]  /*0a60*/  IMAD.SHL.U32 R2, R15, 0x20, RZ ;  /* 0x000000200f027824 */ /* 0x000fe400078e00ff */
[C---:B------:R-:W-:Y:S01]  /*0a70*/  IMAD R0, R3.reuse, R0, 0xee31141 ;  /* 0x0ee3114103007424 */ /* 0x040fe200078e0200 */
[----:B------:R-:W-:Y:S01]  /*0a80*/  LEA R7, R6, UR9, 0x10 ;  /* 0x0000000906077c11 */ /* 0x000fe2000f8e80ff */
[----:B------:R-:W-:Y:S01]  /*0a90*/  IMAD R3, R3, R12, -0x7af70b6c ;  /* 0x8508f49403037424 */ /* 0x000fe200078e020c */
[----:B------:R-:W-:Y:S02]  /*0aa0*/  LOP3.LUT R2, R2, R15, RZ, 0x3c, !PT ;  /* 0x0000000f02027212 */ /* 0x000fe400078e3cff */
[----:B------:R-:W-:Y:S02]  /*0ab0*/  LOP3.LUT R14, R13, UR8, R0, 0x96, !PT ;  /* 0x000000080d0e7c12 */ /* 0x000fe4000f8e9600 */
[----:B------:R-:W-:-:S05]  /*0ac0*/  LOP3.LUT R7, R2, R7, R3, 0x96, !PT ;  /* 0x0000000702077212 */ /* 0x000fca00078e9603 */
[----:B------:R-:W-:-:S05]  /*0ad0*/  IMAD.HI.U32 R12, R7, -0x45d1745d, RZ ;  /* 0xba2e8ba3070c7827 */ /* 0x000fca00078e00ff */
[----:B------:R-:W-:-:S05]  /*0ae0*/  SHF.R.U32.HI R12, RZ, 0x3, R12 ;  /* 0x00000003ff0c7819 */ /* 0x000fca000001160c */
[----:B------:R-:W-:-:S05]  /*0af0*/  IMAD R7, R12, -0xb, R7 ;  /* 0xfffffff50c077824 */ /* 0x000fca00078e0207 */
[----:B------:R-:W-:-:S13]  /*0b00*/  ISETP.GT.AND P0, PT, R7, 0x4, PT ;  /* 0x000000040700780c */ /* 0x000fda0003f04270 */
[----:B------:R-:W-:Y:S05]  /*0b10*/  @P0 BRA `(.L_x_2) ;  /* 0x0000000000480947 */ /* 0x000fea0003800000 */
[----:B------:R-:W-:-:S13]  /*0b20*/  ISETP.GT.AND P0, PT, R7, 0x1, PT ;  /* 0x000000010700780c */ /* 0x000fda0003f04270 */
[----:B------:R-:W-:Y:S05]  /*0b30*/  @P0 BRA `(.L_x_3) ;  /* 0x0000000000100947 */ /* 0x000fea0003800000 */
[----:B------:R-:W-:-:S13]  /*0b40*/  ISETP.NE.AND P0, PT, R7, RZ, PT ;  /* 0x000000ff0700720c */ /* 0x000fda0003f05270 */
[C---:B-----5:R-:W-:Y:S02]  /*0b50*/  @P0 IMAD R7, R16.reuse, R17, RZ ;  /* 0x0000001110070224 */ /* 0x060fe400078e02ff */
[----:B------:R-:W-:Y:S01]  /*0b60*/  @!P0 IMAD.IADD R7, R16, 0x1, R17 ;  /* 0x0000000110078824 */ /* 0x000fe200078e0211 */
[----:B------:R-:W-:Y:S06]  /*0b70*/  BRA `(.L_x_4) ;  /* 0x0000000000a87947 */ /* 0x000fec0003800000 */
.L_x_3:
[----:B------:R-:W-:-:S05]  /*0b80*/  IMAD.MOV.U32 R0, RZ, RZ, -0x2 ;  /* 0xfffffffeff007424 */ /* 0x000fca00078e00ff */
[----:B------:R-:W-:-:S05]  /*0b90*/  VIADDMNMX.U32 R0, R7, R0, 0x2, PT ;  /* 0x0000000207007446 */ /* 0x000fca0003800000 */
[----:B------:R-:W-:-:S04]  /*0ba0*/  IMAD.SHL.U32 R0, R0, 0x4, RZ ;  /* 0x0000000400007824 */ /* 0x000fc800078e00ff */
[----:B------:R-:W0:Y:S02]  /*0bb0*/  LDC R12, c[0x2][R0] ;  /* 0x00800000000c7b82 */ /* 0x000e240000000800 */
[----:B0-----:R-:W-:-:S04]  /*0bc0*/  SHF.R.S32.HI R13, RZ, 0x1f, R12 ;  /* 0x0000001fff0d7819 */ /* 0x001fc8000001140c */
.L_x_14:
[----:B------:R-:W-:Y:S05]  /*0bd0*/  BRX R12 -0xbe0                                              (*"BRANCH_TARGETS .L_x_15,.L_x_16,.L_x_17"*) ;  /* 0xfffffff40c087949 */ /* 0x000fea000383ffff */
.L_x_16:
[----:B-----5:R-:W-:Y:S01]  /*0be0*/  VIMNMX.U32 R7, PT, PT, R16, R17, PT ;  /* 0x0000001110077248 */ /* 0x020fe20003fe0000 */
[----:B------:R-:W-:Y:S06]  /*0bf0*/  BRA `(.L_x_4) ;  /* 0x0000000000887947 */ /* 0x000fec0003800000 */
.L_x_15:
[----:B-----5:R-:W-:Y:S01]  /*0c00*/  IMAD.HI.U32 R7, R16, R17, RZ ;  /* 0x0000001110077227 */ /* 0x020fe200078e00ff */
[----:B------:R-:W-:Y:S06]  /*0c10*/  BRA `(.L_x_4) ;  /* 0x0000000000807947 */ /* 0x000fec0003800000 */
.L_x_17:
[----:B-----5:R-:W-:Y:S01]  /*0c20*/  SHF.R.W.U32 R7, R16, R17, R16 ;  /* 0x0000001110077219 */ /* 0x020fe20000001e10 */
[----:B------:R-:W-:Y:S06]  /*0c30*/  BRA `(.L_x_4) ;  /* 0x0000000000787947 */ /* 0x000fec0003800000 */
.L_x_2:
[----:B------:R-:W-:-:S13]  /*0c40*/  ISETP.GT.AND P0, PT, R7, 0x7, PT ;  /* 0x000000070700780c */ /* 0x000fda0003f04270 */
[----:B------:R-:W-:Y:S05]  /*0c50*/  @P0 BRA `(.L_x_5) ;  /* 0x0000000000300947 */ /* 0x000fea0003800000 */
[----:B------:R-:W-:-:S05]  /*0c60*/  IMAD.MOV.U32 R0, RZ, RZ, -0x5 ;  /* 0xfffffffbff007424 */ /* 0x000fca00078e00ff */
[----:B------:R-:W-:-:S05]  /*0c70*/  VIADDMNMX.U32 R0, R7, R0, 0x2, PT ;  /* 0x0000000207007446 */ /* 0x000fca0003800000 */
[----:B------:R-:W-:-:S04]  /*0c80*/  IMAD.SHL.U32 R0, R0, 0x4, RZ ;  /* 0x0000000400007824 */ /* 0x000fc800078e00ff */
[----:B------:R-:W0:Y:S02]  /*0c90*/  LDC R12, c[0x2][R0+0xc] ;  /* 0x00800300000c7b82 */ /* 0x000e240000000800 */
[----:B0-----:R-:W-:-:S04]  /*0ca0*/  SHF.R.S32.HI R13, RZ, 0x1f, R12 ;  /* 0x0000001fff0d7819 */ /* 0x001fc8000001140c */
.L_x_18:
[----:B------:R-:W-:Y:S05]  /*0cb0*/  BRX R12 -0xcc0                                              (*"BRANCH_TARGETS .L_x_19,.L_x_20,.L_x_21"*) ;  /* 0xfffffff00cd07949 */ /* 0x000fea000383ffff */
.L_x_20:
[----:B-----5:R-:W-:Y:S01]  /*0cc0*/  LOP3.LUT R7, R17, R16, RZ, 0xc0, !PT ;  /* 0x0000001011077212 */ /* 0x020fe200078ec0ff */
[----:B------:R-:W-:Y:S06]  /*0cd0*/  BRA `(.L_x_4) ;  /* 0x0000000000507947 */ /* 0x000fec0003800000 */
.L_x_19:
[----:B-----5:R-:W-:Y:S01]  /*0ce0*/  SHF.L.W.U32.HI R7, R16, R17, R16 ;  /* 0x0000001110077219 */ /* 0x020fe20000010e10 */
[----:B------:R-:W-:Y:S06]  /*0cf0*/  BRA `(.L_x_4) ;  /* 0x0000000000487947 */ /* 0x000fec0003800000 */
.L_x_21:
[----:B-----5:R-:W-:Y:S01]  /*0d00*/  LOP3.LUT R7, R17, R16, RZ, 0xfc, !PT ;  /* 0x0000001011077212 */ /* 0x020fe200078efcff */
[----:B------:R-:W-:Y:S06]  /*0d10*/  BRA `(.L_x_4) ;  /* 0x0000000000407947 */ /* 0x000fec0003800000 */
.L_x_5:
[----:B------:R-:W-:-:S05]  /*0d20*/  IMAD.MOV.U32 R0, RZ, RZ, -0x8 ;  /* 0xfffffff8ff007424 */ /* 0x000fca00078e00ff */
[----:B------:R-:W-:-:S05]  /*0d30*/  VIADDMNMX.U32 R0, R7, R0, 0x2, PT ;  /* 0x0000000207007446 */ /* 0x000fca0003800000 */
[----:B------:R-:W-:-:S04]  /*0d40*/  IMAD.SHL.U32 R0, R0, 0x4, RZ ;  /* 0x0000000400007824 */ /* 0x000fc800078e00ff */
[----:B------:R-:W0:Y:S02]  /*0d50*/  LDC R12, c[0x2][R0+0x18] ;  /* 0x00800600000c7b82 */ /* 0x000e240000000800 */
[----:B0-----:R-:W-:-:S04]  /*0d60*/  SHF.R.S32.HI R13, RZ, 0x1f, R12 ;  /* 0x0000001fff0d7819 */ /* 0x001fc8000001140c */
.L_x_22:
[----:B------:R-:W-:Y:S05]  /*0d70*/  BRX R12 -0xd80                                              (*"BRANCH_TARGETS .L_x_23,.L_x_24,.L_x_25"*) ;  /* 0xfffffff00ca07949 */ /* 0x000fea000383ffff */
.L_x_24:
[----:B-----5:R-:W0:Y:S08]  /*0d80*/  FLO.U32 R0, R16 ;  /* 0x0000001000007300 */ /* 0x020e3000000e0000 */
[----:B------:R-:W1:Y:S01]  /*0d90*/  FLO.U32 R7, R17 ;  /* 0x0000001100077300 */ /* 0x000e6200000e0000 */
[----:B0-----:R-:W-:-:S04]  /*0da0*/  IADD3 R0, PT, PT, -R0, 0x1f, RZ ;  /* 0x0000001f00007810 */ /* 0x001fc80007ffe1ff */
[----:B-1----:R-:W-:Y:S01]  /*0db0*/  IADD3 R7, PT, PT, R0, 0x1f, -R7 ;  /* 0x0000001f00077810 */ /* 0x002fe20007ffe807 */
[----:B------:R-:W-:Y:S06]  /*0dc0*/  BRA `(.L_x_4) ;  /* 0x0000000000147947 */ /* 0x000fec0003800000 */
.L_x_23:
[----:B-----5:R-:W-:Y:S01]  /*0dd0*/  LOP3.LUT R7, R17, R16, RZ, 0x3c, !PT ;  /* 0x0000001011077212 */ /* 0x020fe200078e3cff */
[----:B------:R-:W-:Y:S06]  /*0de0*/  BRA `(.L_x_4) ;  /* 0x00000000000c7947 */ /* 0x000fec0003800000 */
.L_x_25:
[----:B-----5:R-:W-:Y:S08]  /*0df0*/  POPC R7, R16 ;  /* 0x0000001000077309 */ /* 0x020ff00000000000 */
[----:B------:R-:W0:Y:S02]  /*0e00*/  POPC R0, R17 ;  /* 0x0000001100007309 */ /* 0x000e240000000000 */
[----:B0-----:R-:W-:-:S07]  /*0e10*/  IMAD.IADD R7, R7, 0x1, R0 ;  /* 0x0000000107077824 */ /* 0x001fce00078e0200 */
.L_x_4:
[----:B------:R-:W-:-:S05]  /*0e20*/  IMAD.SHL.U32 R0, R14, 0x4, RZ ;  /* 0x000000040e007824 */ /* 0x000fca00078e00ff */
[----:B------:R-:W-:-:S05]  /*0e30*/  LOP3.LUT R0, R0, 0x7c, RZ, 0xc0, !PT ;  /* 0x0000007c00007812 */ /* 0x000fca00078ec0ff */
[----:B------:R-:W-:-:S05]  /*0e40*/  IMAD.IADD R0, R1, 0x1, R0 ;  /* 0x0000000101007824 */ /* 0x000fca00078e0200 */
[----:B------:R0:W-:Y:S01]  /*0e50*/  STL [R0], R7 ;  /* 0x0000000700007387 */ /* 0x0001e20000100800 */
[----:B------:R-:W-:Y:S05]  /*0e60*/  BRA.U UP0, `(.L_x_6) ;  /* 0xfffffff500fc7547 */ /* 0x000fea000b83ffff */
[----:B------:R-:W2:Y:S01]  /*0e70*/  LDL.64 R40, [R1] ;  /* 0x0000000001287983 */ /* 0x000ea20000100a00 */
[----:B------:R-:W-:-:S04]  /*0e80*/  UIADD3 UR4, UPT, UPT, UR4, 0x1, URZ ;  /* 0x0000000104047890 */ /* 0x000fc8000fffe0ff */
[----:B------:R-:W-:Y:S01]  /*0e90*/  UISETP.NE.AND UP0, UPT, UR4, 0x40, UPT ;  /* 0x000000400400788c */ /* 0x000fe2000bf05270 */
[----:B--2---:R-:W-:Y:S02]  /*0ea0*/  LOP3.LUT R40, R40, R4, RZ, 0x3c, !PT ;  /* 0x0000000428287212 */ /* 0x004fe400078e3cff */
[----:B------:R-:W-:-:S03]  /*0eb0*/  LOP3.LUT R41, R41, R5, RZ, 0x3c, !PT ;  /* 0x0000000529297212 */ /* 0x000fc600078e3cff */
[----:B------:R-:W-:Y:S02]  /*0ec0*/  IMAD R40, R40, 0x1000193, RZ ;  /* 0x0100019328287824 */ /* 0x000fe400078e02ff */
[----:B------:R-:W-:-:S05]  /*0ed0*/  IMAD R41, R41, 0x1000193, RZ ;  /* 0x0100019329297824 */ /* 0x000fca00078e02ff */
[----:B------:R1:W-:Y:S01]  /*0ee0*/  STL.64 [R1], R40 ;  /* 0x0000002801007387 */ /* 0x0003e20000100a00 */
[----:B------:R-:W-:Y:S05]  /*0ef0*/  BRA.U UP0, `(.L_x_7) ;  /* 0xfffffff500607547 */ /* 0x000fea000b83ffff */
[----:B------:R-:W2:Y:S04]  /*0f00*/  LDL.128 R44, [R1+0x10] ;  /* 0x00001000012c7983 */ /* 0x000ea80000100c00 */
[----:B------:R-:W3:Y:S04]  /*0f10*/  LDL.128 R16, [R1+0x30] ;  /* 0x0000300001107983 */ /* 0x000ee80000100c00 */
[----:B------:R-:W4:Y:S04]  /*0f20*/  LDL.128 R20, [R1+0x20] ;  /* 0x0000200001147983 */ /* 0x000f280000100c00 */
[----:B------:R-:W5:Y:S04]  /*0f30*/  LDL.128 R32, [R1+0x50] ;  /* 0x0000500001207983 */ /* 0x000f680000100c00 */
[----:B------:R-:W5:Y:S04]  /*0f40*/  LDL.128 R36, [R1+0x70] ;  /* 0x0000700001247983 */ /* 0x000f680000100c00 */
[----:B------:R-:W5:Y:S04]  /*0f50*/  LDL.128 R24, [R1+0x40] ;  /* 0x0000400001187983 */ /* 0x000f680000100c00 */
[----:B0-----:R-:W5:Y:S04]  /*0f60*/  LDL.128 R4, [R1+0x60] ;  /* 0x0000600001047983 */ /* 0x001f680000100c00 */
[----:B------:R-:W5:Y:S01]  /*0f70*/  LDL.64 R12, [R1+0x8] ;  /* 0x00000800010c7983 */ /* 0x000f620000100a00 */
[----:B------:R-:W-:Y:S01]  /*0f80*/  SHF.R.U32.HI R2, RZ, 0x18, R31 ;  /* 0x00000018ff027819 */ /* 0x000fe2000001161f */
[----:B------:R-:W-:Y:S01]  /*0f90*/  IMAD.MOV.U32 R77, RZ, RZ, R10 ;  /* 0x000000ffff4d7224 */ /* 0x000fe200078e000a */
[----:B------:R-:W-:Y:S01]  /*0fa0*/  SHF.R.U32.HI R60, RZ, 0x18, R9 ;  /* 0x00000018ff3c7819 */ /* 0x000fe20000011609 */
[----:B------:R-:W-:Y:S01]  /*0fb0*/  IMAD.MOV.U32 R59, RZ, RZ, -0x80000000 ;  /* 0x80000000ff3b7424 */ /* 0x000fe200078e00ff */
[----:B------:R-:W-:-:S02]  /*0fc0*/  PRMT R63, R31, 0x4210, R2 ;  /* 0x000042101f3f7816 */ /* 0x000fc40000000002 */
[----:B------:R-:W-:Y:S02]  /*0fd0*/  CS2R R66, SRZ ;  /* 0x0000000000427805 */ /* 0x000fe4000001ff00 */
[----:B------:R-:W-:Y:S01]  /*0fe0*/  PRMT R60, R9, 0x4210, R60 ;  /* 0x00004210093c7816 */ /* 0x000fe2000000003c */
[----:B------:R-:W-:Y:S01]  /*0ff0*/  IMAD.MOV.U32 R71, RZ, RZ, RZ ;  /* 0x000000ffff477224 */ /* 0x000fe200078e00ff */
[----:B-1----:R-:W-:Y:S01]  /*1000*/  LOP3.LUT R40, R40, 0x811c9dc5, RZ, 0x3c, !PT ;  /* 0x811c9dc528287812 */ /* 0x002fe200078e3cff */
[----:B------:R-:W-:Y:S01]  /*1010*/  IMAD.MOV.U32 R64, RZ, RZ, 0x1 ;  /* 0x00000001ff407424 */ /* 0x000fe200078e00ff */
[----:B------:R-:W-:Y:S02]  /*1020*/  ISETP.NE.AND P0, PT, R42, RZ, PT ;  /* 0x000000ff2a00720c */ /* 0x000fe40003f05270 */
[----:B------:R-:W-:Y:S02]  /*1030*/  CS2R R54, SRZ ;  /* 0x0000000000367805 */ /* 0x000fe4000001ff00 */
[----:B------:R-:W-:Y:S01]  /*1040*/  SHF.R.U32.HI R70, RZ, 0x18, R11 ;  /* 0x00000018ff467819 */ /* 0x000fe2000001160b */
[----:B------:R-:W-:Y:S01]  /*1050*/  IMAD R40, R40, 0x1000193, RZ ;  /* 0x0100019328287824 */ /* 0x000fe200078e02ff */
[----:B------:R-:W-:Y:S01]  /*1060*/  SHF.R.U32.HI R14, RZ, 0x18, R29 ;  /* 0x00000018ff0e7819 */ /* 0x000fe2000001161d */
[----:B------:R-:W-:Y:S01]  /*1070*/  IMAD.MOV.U32 R62, RZ, RZ, RZ ;  /* 0x000000ffff3e7224 */ /* 0x000fe200078e00ff */
[----:B------:R-:W-:Y:S01]  /*1080*/  PRMT R70, R11, 0x4210, R70 ;  /* 0x000042100b467816 */ /* 0x000fe20000000046 */
[----:B------:R-:W-:Y:S01]  /*1090*/  IMAD.MOV.U32 R11, RZ, RZ, R28 ;  /* 0x000000ffff0b7224 */ /* 0x000fe200078e001c */
[----:B------:R-:W-:Y:S01]  /*10a0*/  LOP3.LUT R40, R41, R40, RZ, 0x3c, !PT ;  /* 0x0000002829287212 */ /* 0x000fe200078e3cff */
[----:B------:R-:W-:Y:S01]  /*10b0*/  IMAD.MOV.U32 R52, RZ, RZ, RZ ;  /* 0x000000ffff347224 */ /* 0x000fe200078e00ff */
[----:B------:R-:W-:Y:S01]  /*10c0*/  PRMT R14, R29, 0x4210, R14 ;  /* 0x000042101d0e7816 */ /* 0x000fe2000000000e */
[----:B------:R-:W-:Y:S01]  /*10d0*/  IMAD.MOV.U32 R50, RZ, RZ, RZ ;  /* 0x000000ffff327224 */ /* 0x000fe200078e00ff */
[----:B------:R-:W-:-:S02]  /*10e0*/  CS2R R28, SRZ ;  /* 0x00000000001c7805 */ /* 0x000fc4000001ff00 */
[----:B------:R-:W-:Y:S01]  /*10f0*/  CS2R R56, SRZ ;  /* 0x0000000000387805 */ /* 0x000fe2000001ff00 */
[----:B------:R-:W-:Y:S01]  /*1100*/  IMAD.MOV.U32 R58, RZ, RZ, RZ ;  /* 0x000000ffff3a7224 */ /* 0x000fe200078e00ff */
[----:B------:R-:W-:Y:S01]  /*1110*/  CS2R R42, SRZ ;  /* 0x00000000002a7805 */ /* 0x000fe2000001ff00 */
[----:B------:R-:W-:Y:S01]  /*1120*/  IMAD.MOV.U32 R73, RZ, RZ, RZ ;  /* 0x000000ffff497224 */ /* 0x000fe200078e00ff */
[----:B------:R-:W-:Y:S01]  /*1130*/  UMOV UR4, URZ ;  /* 0x000000ff00047c82 */ /* 0x000fe20008000000 */
[----:B------:R-:W-:Y:S01]  /*1140*/  IMAD.MOV.U32 R68, RZ, RZ, RZ ;  /* 0x000000ffff447224 */ /* 0x000fe200078e00ff */
[----:B------:R-:W-:Y:S01]  /*1150*/  UMOV UR5, URZ ;  /* 0x000000ff00057c82 */ /* 0x000fe20008000000 */
[----:B------:R-:W-:Y:S02]  /*1160*/  IMAD.MOV.U32 R49, RZ, RZ, RZ ;  /* 0x000000ffff317224 */ /* 0x000fe400078e00ff */
[----:B------:R-:W-:Y:S01]  /*1170*/  IMAD.MOV.U32 R31, RZ, RZ, RZ ;  /* 0x000000ffff1f7224 */ /* 0x000fe200078e00ff */
[----:B--2---:R-:W-:Y:S01]  /*1180*/  LOP3.LUT R0, R44, 0x811c9dc5, RZ, 0x3c, !PT ;  /* 0x811c9dc52c007812 */ /* 0x004fe200078e3cff */
[----:B------:R-:W-:Y:S01]  /*1190*/  IMAD.MOV.U32 R44, RZ, RZ, RZ ;  /* 0x000000ffff2c7224 */ /* 0x000fe200078e00ff */
[----:B---3--:R-:W-:-:S03]  /*11a0*/  LOP3.LUT R16, R16, 0x811c9dc5, RZ, 0x3c, !PT ;  /* 0x811c9dc510107812 */ /* 0x008fc600078e3cff */
[----:B------:R-:W-:Y:S01]  /*11b0*/  IMAD R0, R0, 0x1000193, RZ ;  /* 0x0100019300007824 */ /* 0x000fe200078e02ff */
[----:B----4-:R-:W-:Y:S01]  /*11c0*/  LOP3.LUT R20, R20, 0x811c9dc5, RZ, 0x3c, !PT ;  /* 0x811c9dc514147812 */ /* 0x010fe200078e3cff */
[----:B------:R-:W-:-:S03]  /*11d0*/  IMAD R16, R16, 0x1000193, RZ ;  /* 0x0100019310107824 */ /* 0x000fc600078e02ff */
[----:B------:R-:W-:Y:S02]  /*11e0*/  LOP3.LUT R0, R45, R0, RZ, 0x3c, !PT ;  /* 0x000000002d007212 */ /* 0x000fe400078e3cff */
[----:B-----5:R-:W-:Y:S01]  /*11f0*/  LOP3.LUT R32, R32, 0x811c9dc5, RZ, 0x3c, !PT ;  /* 0x811c9dc520207812 */ /* 0x020fe200078e3cff */
[----:B------:R-:W-:Y:S01]  /*1200*/  IMAD R20, R20, 0x1000193, RZ ;  /* 0x0100019314147824 */ /* 0x000fe200078e02ff */
[----:B------:R-:W-:Y:S01]  /*1210*/  LOP3.LUT R16, R17, R16, RZ, 0x3c, !PT ;  /* 0x0000001011107212 */ /* 0x000fe200078e3cff */
[----:B------:R-:W-:Y:S01]  /*1220*/  IMAD R3, R0, 0x1000193, RZ ;  /* 0x0100019300037824 */ /* 0x000fe200078e02ff */
[----:B------:R-:W-:Y:S01]  /*1230*/  LOP3.LUT R36, R36, 0x811c9dc5, RZ, 0x3c, !PT ;  /* 0x811c9dc524247812 */ /* 0x000fe200078e3cff */
[----:B------:R-:W-:Y:S01]  /*1240*/  IMAD R32, R32, 0x1000193, RZ ;  /* 0x0100019320207824 */ /* 0x000fe200078e02ff */
[----:B------:R-:W-:Y:S01]  /*1250*/  LOP3.LUT R20, R21, R20, RZ, 0x3c, !PT ;  /* 0x0000001415147212 */ /* 0x000fe200078e3cff */
[----:B------:R-:W-:Y:S01]  /*1260*/  IMAD.MOV.U32 R21, RZ, RZ, R8 ;  /* 0x000000ffff157224 */ /* 0x000fe200078e0008 */
[----:B------:R-:W-:Y:S01]  /*1270*/  LOP3.LUT R3, R46, R3, RZ, 0x3c, !PT ;  /* 0x000000032e037212 */ /* 0x000fe200078e3cff */
[----:B------:R-:W-:Y:S01]  /*1280*/  IMAD R36, R36, 0x1000193, RZ ;  /* 0x0100019324247824 */ /* 0x000fe200078e02ff */
[----:B------:R-:W-:-:S02]  /*1290*/  LOP3.LUT R32, R33, R32, RZ, 0x3c, !PT ;  /* 0x0000002021207212 */ /* 0x000fc400078e3cff */
[----:B------:R-:W-:Y:S01]  /*12a0*/  LOP3.LUT R24, R24, 0x811c9dc5, RZ, 0x3c, !PT ;  /* 0x811c9dc518187812 */ /* 0x000fe200078e3cff */
[----:B------:R-:W-:Y:S01]  /*12b0*/  IMAD R0, R3, 0x1000193, RZ ;  /* 0x0100019303007824 */ /* 0x000fe200078e02ff */
[----:B------:R-:W-:Y:S01]  /*12c0*/  LOP3.LUT R36, R37, R36, RZ, 0x3c, !PT ;  /* 0x0000002425247212 */ /* 0x000fe200078e3cff */
[----:B------:R-:W-:Y:S01]  /*12d0*/  IMAD R3, R16, 0x1000193, RZ ;  /* 0x0100019310037824 */ /* 0x000fe200078e02ff */
[----:B------:R-:W-:Y:S01]  /*12e0*/  LOP3.LUT R4, R4, 0x811c9dc5, RZ, 0x3c, !PT ;  /* 0x811c9dc504047812 */ /* 0x000fe200078e3cff */
[----:B------:R-:W-:Y:S01]  /*12f0*/  IMAD R24, R24, 0x1000193, RZ ;  /* 0x0100019318187824 */ /* 0x000fe200078e02ff */
[----:B------:R-:W-:Y:S01]  /*1300*/  LOP3.LUT R0, R47, R0, RZ, 0x3c, !PT ;  /* 0x000000002f007212 */ /* 0x000fe200078e3cff */
[----:B------:R-:W-:Y:S01]  /*1310*/  IMAD R15, R36, 0x1000193, RZ ;  /* 0x01000193240f7824 */ /* 0x000fe200078e02ff */
[----:B------:R-:W0:Y:S01]  /*1320*/  @!P0 LDC.64 R16, c[0x0][0x3b8] ;  /* 0x0000ee00ff108b82 */ /* 0x000e220000000a00 */
[----:B------:R-:W-:Y:S01]  /*1330*/  IMAD R4, R4, 0x1000193, RZ ;  /* 0x0100019304047824 */ /* 0x000fe200078e02ff */
[----:B------:R-:W-:Y:S01]  /*1340*/  LOP3.LUT R24, R25, R24, RZ, 0x3c, !PT ;  /* 0x0000001819187212 */ /* 0x000fe200078e3cff */
[----:B------:R-:W-:Y:S01]  /*1350*/  IMAD R2, R0, 0x1000193, RZ ;  /* 0x0100019300027824 */ /* 0x000fe200078e02ff */
[----:B------:R-:W-:Y:S01]  /*1360*/  LOP3.LUT R0, R18, R3, RZ, 0x3c, !PT ;  /* 0x0000000312007212 */ /* 0x000fe200078e3cff */
[----:B------:R-:W-:Y:S01]  /*1370*/  IMAD.MOV.U32 R47, RZ, RZ, RZ ;  /* 0x000000ffff2f7224 */ /* 0x000fe200078e00ff */
[----:B------:R-:W-:-:S02]  /*1380*/  LOP3.LUT R15, R38, R15, RZ, 0x3c, !PT ;  /* 0x0000000f260f7212 */ /* 0x000fc400078e3cff */
[----:B------:R-:W-:Y:S01]  /*1390*/  SHF.R.U32.HI R3, RZ, 0x18, R2 ;  /* 0x00000018ff037819 */ /* 0x000fe20000011602 */
[----:B------:R-:W-:Y:S01]  /*13a0*/  IMAD R0, R0, 0x1000193, RZ ;  /* 0x0100019300007824 */ /* 0x000fe200078e02ff */
[----:B------:R-:W-:-:S03]  /*13b0*/  LOP3.LUT R9, R2, 0xff, RZ, 0xc0, !PT ;  /* 0x000000ff02097812 */ /* 0x000fc600078ec0ff */
[----:B------:R-:W-:Y:S01]  /*13c0*/  IMAD.SHL.U32 R18, R3, 0x1000000, RZ ;  /* 0x0100000003127824 */ /* 0x000fe200078e00ff */
[----:B------:R-:W-:Y:S01]  /*13d0*/  LOP3.LUT R19, R19, R0, RZ, 0x3c, !PT ;  /* 0x0000000013137212 */ /* 0x000fe200078e3cff */
[----:B------:R-:W-:Y:S01]  /*13e0*/  IMAD R3, R20, 0x1000193, RZ ;  /* 0x0100019314037824 */ /* 0x000fe200078e02ff */
[----:B------:R-:W-:-:S04]  /*13f0*/  LOP3.LUT R9, R9, 0xff00, R2, 0xf8, !PT ;  /* 0x0000ff0009097812 */ /* 0x000fc800078ef802 */
[----:B------:R-:W-:Y:S02]  /*1400*/  LOP3.LUT R3, R22, R3, RZ, 0x3c, !PT ;  /* 0x0000000316037212 */ /* 0x000fe400078e3cff */
[----:B------:R-:W-:Y:S01]  /*1410*/  LOP3.LUT R9, R9, 0xff0000, R2, 0xf8, !PT ;  /* 0x00ff000009097812 */ /* 0x000fe200078ef802 */
[----:B0-----:R0:W-:Y:S02]  /*1420*/  @!P0 STG.E desc[UR12][R16.64+0x2c], R2 ;  /* 0x00002c0210008986 */ /* 0x0011e4000c10190c */
[----:B------:R-:W-:Y:S01]  /*1430*/  IMAD R0, R3, 0x1000193, RZ ;  /* 0x0100019303007824 */ /* 0x000fe200078e02ff */
[----:B------:R-:W-:Y:S01]  /*1440*/  LOP3.LUT R18, R9, R18, RZ, 0xfc, !PT ;  /* 0x0000001209127212 */ /* 0x000fe200078efcff */
[----:B------:R-:W-:Y:S02]  /*1450*/  IMAD R3, R19, 0x1000193, RZ ;  /* 0x0100019313037824 */ /* 0x000fe400078e02ff */
[----:B------:R-:W-:Y:S01]  /*1460*/  IMAD R9, R32, 0x1000193, RZ ;  /* 0x0100019320097824 */ /* 0x000fe200078e02ff */
[----:B------:R-:W-:-:S02]  /*1470*/  LOP3.LUT R0, R23, R0, RZ, 0x3c, !PT ;  /* 0x0000000017007212 */ /* 0x000fc400078e3cff */
[----:B------:R-:W-:Y:S02]  /*1480*/  CS2R R32, SRZ ;  /* 0x0000000000207805 */ /* 0x000fe4000001ff00 */
[----:B------:R-:W-:Y:S01]  /*1490*/  LOP3.LUT R10, R3, 0xff, RZ, 0xc0, !PT ;  /* 0x000000ff030a7812 */ /* 0x000fe200078ec0ff */
[----:B------:R0:W-:Y:S01]  /*14a0*/  @!P0 STG.E desc[UR12][R16.64+0x34], R3 ;  /* 0x0000340310008986 */ /* 0x0001e2000c10190c */
[--C-:B------:R-:W-:Y:S02]  /*14b0*/  SHF.R.U32.HI R8, RZ, 0x18, R3.reuse ;  /* 0x00000018ff087819 */ /* 0x100fe40000011603 */
[--C-:B------:R-:W-:Y:S02]  /*14c0*/  LOP3.LUT R10, R10, 0xff00, R3.reuse, 0xf8, !PT ;  /* 0x0000ff000a0a7812 */ /* 0x100fe400078ef803 */
[----:B------:R-:W-:Y:S01]  /*14d0*/  LOP3.LUT R34, R34, R9, RZ, 0x3c, !PT ;  /* 0x0000000922227212 */ /* 0x000fe200078e3cff */
[----:B------:R-:W-:Y:S01]  /*14e0*/  IMAD.SHL.U32 R8, R8, 0x1000000, RZ ;  /* 0x0100000008087824 */ /* 0x000fe200078e00ff */
[----:B------:R-:W-:Y:S01]  /*14f0*/  LOP3.LUT R69, R10, 0xff0000, R3, 0xf8, !PT ;  /* 0x00ff00000a457812 */ /* 0x000fe200078ef803 */
[----:B------:R-:W-:-:S02]  /*1500*/  IMAD R10, R15, 0x1000193, RZ ;  /* 0x010001930f0a7824 */ /* 0x000fc400078e02ff */
[----:B------:R-:W-:Y:S01]  /*1510*/  IMAD R34, R34, 0x1000193, RZ ;  /* 0x0100019322227824 */ /* 0x000fe200078e02ff */
[----:B------:R-:W-:Y:S01]  /*1520*/  LOP3.LUT R69, R69, R8, RZ, 0xfc, !PT ;  /* 0x0000000845457212 */ /* 0x000fe200078efcff */
[----:B------:R-:W-:Y:S01]  /*1530*/  IMAD R9, R24, 0x1000193, RZ ;  /* 0x0100019318097824 */ /* 0x000fe200078e02ff */
[----:B------:R-:W-:Y:S01]  /*1540*/  LOP3.LUT R8, R5, R4, RZ, 0x3c, !PT ;  /* 0x0000000405087212 */ /* 0x000fe200078e3cff */
[----:B------:R-:W-:Y:S01]  /*1550*/  IMAD R5, R40, 0x1000193, RZ ;  /* 0x0100019328057824 */ /* 0x000fe200078e02ff */
[----:B------:R-:W-:Y:S02]  /*1560*/  LOP3.LUT R4, R35, R34, RZ, 0x3c, !PT ;  /* 0x0000002223047212 */ /* 0x000fe400078e3cff */
[----:B------:R-:W-:Y:S02]  /*1570*/  CS2R R24, SRZ ;  /* 0x0000000000187805 */ /* 0x000fe4000001ff00 */
[----:B------:R-:W-:Y:S01]  /*1580*/  LOP3.LUT R10, R39, R10, RZ, 0x3c, !PT ;  /* 0x0000000a270a7212 */ /* 0x000fe200078e3cff */
[----:B------:R-:W-:Y:S01]  /*1590*/  IMAD R15, R8, 0x1000193, RZ ;  /* 0x01000193080f7824 */ /* 0x000fe200078e02ff */
[----:B------:R-:W-:Y:S01]  /*15a0*/  LOP3.LUT R9, R26, R9, RZ, 0x3c, !PT ;  /* 0x000000091a097212 */ /* 0x000fe200078e3cff */
[----:B------:R-:W-:Y:S01]  /*15b0*/  IMAD R4, R4, 0x1000193, RZ ;  /* 0x0100019304047824 */ /* 0x000fe200078e02ff */
[----:B------:R-:W-:Y:S01]  /*15c0*/  LOP3.LUT R12, R12, R5, RZ, 0x3c, !PT ;  /* 0x000000050c0c7212 */ /* 0x000fe200078e3cff */
[----:B------:R-:W-:Y:S01]  /*15d0*/  IMAD R5, R10, 0x1000193, RZ ;  /* 0x010001930a057824 */ /* 0x000fe200078e02ff */
[----:B------:R-:W-:Y:S01]  /*15e0*/  LOP3.LUT R6, R6, R15, RZ, 0x3c, !PT ;  /* 0x0000000f06067212 */ /* 0x000fe200078e3cff */
[----:B------:R-:W-:Y:S01]  /*15f0*/  IMAD R8, R9, 0x1000193, RZ ;  /* 0x0100019309087824 */ /* 0x000fe200078e02ff */
[----:B------:R0:W-:Y:S01]  /*1600*/  @!P0 STG.E desc[UR12][R16.64+0x3c], R4 ;  /* 0x00003c0410008986 */ /* 0x0001e2000c10190c */
[----:B------:R-:W-:Y:S01]  /*1610*/  IMAD R12, R12, 0x1000193, RZ ;  /* 0x010001930c0c7824 */ /* 0x000fe200078e02ff */
[--C-:B------:R-:W-:Y:S01]  /*1620*/  SHF.R.U32.HI R9, RZ, 0x18, R5.reuse ;  /* 0x00000018ff097819 */ /* 0x100fe20000011605 */
[----:B------:R-:W-:Y:S01]  /*1630*/  IMAD R10, R6, 0x1000193, RZ ;  /* 0x01000193060a7824 */ /* 0x000fe200078e02ff */
[--C-:B------:R-:W-:Y:S01]  /*1640*/  SHF.R.U32.HI R6, RZ, 0x18, R4.reuse ;  /* 0x00000018ff067819 */ /* 0x100fe20000011604 */
[----:B------:R0:W-:Y:S01]  /*1650*/  @!P0 STG.E desc[UR12][R16.64+0x44], R5 ;  /* 0x0000440510008986 */ /* 0x0001e2000c10190c */
[----:B------:R-:W-:Y:S01]  /*1660*/  LOP3.LUT R8, R27, R8, RZ, 0x3c, !PT ;  /* 0x000000081b087212 */ /* 0x000fe200078e3cff */
[----:B------:R-:W-:Y:S01]  /*1670*/  IMAD.SHL.U32 R65, R9, 0x1000000, RZ ;  /* 0x0100000009417824 */ /* 0x000fe200078e00ff */
[----:B------:R-:W-:Y:S01]  /*1680*/  LOP3.LUT R9, R7, R10, RZ, 0x3c, !PT ;  /* 0x0000000a07097212 */ /* 0x000fe200078e3cff */
[----:B------:R-:W-:Y:S01]  /*1690*/  IMAD.SHL.U32 R35, R6, 0x1000000, RZ ;  /* 0x0100000006237824 */ /* 0x000fe200078e00ff */
[----:B------:R-:W-:Y:S01]  /*16a0*/  LOP3.LUT R6, R13, R12, RZ, 0x3c, !PT ;  /* 0x0000000c0d067212 */ /* 0x000fe200078e3cff */
[----:B------:R-:W-:Y:S01]  /*16b0*/  IMAD R7, R0, 0x1000193, RZ ;  /* 0x0100019300077824 */ /* 0x000fe200078e02ff */
[----:B------:R-:W-:Y:S01]  /*16c0*/  LOP3.LUT R15, R4, 0xff, RZ, 0xc0, !PT ;  /* 0x000000ff040f7812 */ /* 0x000fe200078ec0ff */
[----:B------:R-:W-:Y:S01]  /*16d0*/  IMAD R8, R8, 0x1000193, RZ ;  /* 0x0100019308087824 */ /* 0x000fe200078e02ff */
[----:B------:R-:W-:Y:S01]  /*16e0*/  LOP3.LUT R20, R5, 0xff, RZ, 0xc0, !PT ;  /* 0x000000ff05147812 */ /* 0x000fe200078ec0ff */
[----:B------:R-:W-:Y:S01]  /*16f0*/  IMAD R6, R6, 0x1000193, RZ ;  /* 0x0100019306067824 */ /* 0x000fe200078e02ff */
[----:B------:R0:W-:Y:S01]  /*1700*/  @!P0 STG.E desc[UR12][R16.64+0x30], R7 ;  /* 0x0000300710008986 */ /* 0x0001e2000c10190c */
[----:B------:R-:W-:Y:S01]  /*1710*/  IMAD R9, R9, 0x1000193, RZ ;  /* 0x0100019309097824 */ /* 0x000fe200078e02ff */
[----:B------:R-:W-:Y:S01]  /*1720*/  LOP3.LUT R15, R15, 0xff00, R4, 0xf8, !PT ;  /* 0x0000ff000f0f7812 */ /* 0x000fe200078ef804 */
[----:B------:R-:W-:Y:S01]  /*1730*/  IMAD.MOV.U32 R10, RZ, RZ, RZ ;  /* 0x000000ffff0a7224 */ /* 0x000fe200078e00ff */
[----:B------:R0:W-:Y:S01]  /*1740*/  @!P0 STG.E desc[UR12][R16.64+0x28], R6 ;  /* 0x0000280610008986 */ /* 0x0001e2000c10190c */
[----:B------:R-:W-:-:S02]  /*1750*/  LOP3.LUT R20, R20, 0xff00, R5, 0xf8, !PT ;  /* 0x0000ff0014147812 */ /* 0x000fc400078ef805 */
[----:B------:R-:W-:Y:S02]  /*1760*/  CS2R R26, SRZ ;  /* 0x00000000001a7805 */ /* 0x000fe4000001ff00 */
[----:B------:R-:W-:Y:S01]  /*1770*/  LOP3.LUT R22, R15, 0xff0000, R4, 0xf8, !PT ;  /* 0x00ff00000f167812 */ /* 0x000fe200078ef804 */
[----:B------:R0:W-:Y:S01]  /*1780*/  @!P0 STG.E desc[UR12][R16.64+0x38], R8 ;  /* 0x0000380810008986 */ /* 0x0001e2000c10190c */
[----:B------:R-:W-:Y:S01]  /*1790*/  LOP3.LUT R12, R20, 0xff0000, R5, 0xf8, !PT ;  /* 0x00ff0000140c7812 */ /* 0x000fe200078ef805 */
[----:B------:R-:W-:Y:S01]  /*17a0*/  IMAD.MOV.U32 R13, RZ, RZ, RZ ;  /* 0x000000ffff0d7224 */ /* 0x000fe200078e00ff */
[----:B------:R-:W-:Y:S01]  /*17b0*/  LOP3.LUT R35, R22, R35, RZ, 0xfc, !PT ;  /* 0x0000002316237212 */ /* 0x000fe200078efcff */
[----:B------:R0:W-:Y:S01]  /*17c0*/  @!P0 STG.E desc[UR12][R16.64+0x40], R9 ;  /* 0x0000400910008986 */ /* 0x0001e2000c10190c */
[----:B------:R-:W-:Y:S01]  /*17d0*/  LOP3.LUT R65, R12, R65, RZ, 0xfc, !PT ;  /* 0x000000410c417212 */ /* 0x000fe200078efcff */
[----:B------:R-:W-:Y:S02]  /*17e0*/  IMAD.MOV.U32 R22, RZ, RZ, RZ ;  /* 0x000000ffff167224 */ /* 0x000fe400078e00ff */
[----:B------:R-:W-:-:S02]  /*17f0*/  IMAD.MOV.U32 R40, RZ, RZ, RZ ;  /* 0x000000ffff287224 */ /* 0x000fc400078e00ff */
[----:B------:R-:W-:Y:S02]  /*1800*/  IMAD.MOV.U32 R39, RZ, RZ, RZ ;  /* 0x000000ffff277224 */ /* 0x000fe400078e00ff */
[----:B------:R-:W-:Y:S02]  /*1810*/  IMAD.MOV.U32 R19, RZ, RZ, R6 ;  /* 0x000000ffff137224 */ /* 0x000fe400078e0006 */
[----:B------:R-:W-:Y:S02]  /*1820*/  IMAD.MOV.U32 R37, RZ, RZ, R7 ;  /* 0x000000ffff257224 */ /* 0x000fe400078e0007 */
[----:B------:R-:W-:Y:S02]  /*1830*/  IMAD.MOV.U32 R41, RZ, RZ, R8 ;  /* 0x000000ffff297224 */ /* 0x000fe400078e0008 */
[----:B0-----:R-:W-:-:S07]  /*1840*/  IMAD.MOV.U32 R75, RZ, RZ, R9 ;  /* 0x000000ffff4b7224 */ /* 0x001fce00078e0009 */
.L_x_8:
[----:B------:R-:W-:Y:S01]  /*1850*/  LOP3.LUT R72, R50, R75, R21, 0x96, !PT ;  /* 0x0000004b32487212 */ /* 0x000fe200078e9615 */
[----:B------:R-:W0:Y:S01]  /*1860*/  LDCU.64 UR6, c[0x3][UR5] ;  /* 0x00c00000050677ac */ /* 0x000e220008000a00 */
[----:B------:R-:W-:Y:S02]  /*1870*/  LOP3.LUT R23, R26, R65, R60, 0x96, !PT ;  /* 0x000000411a177212 */ /* 0x000fe400078e963c */
[----:B------:R-:W-:Y:S01]  /*1880*/  LOP3.LUT R20, R10, R37, R11, 0x96, !PT ;  /* 0x000000250a147212 */ /* 0x000fe200078e960b */
[----:B------:R-:W-:Y:S01]  /*1890*/  UIADD3 UR4, UPT, UPT, UR4, 0x1, URZ ;  /* 0x0000000104047890 */ /* 0x000fe2000fffe0ff */
[----:B------:R-:W-:Y:S01]  /*18a0*/  LOP3.LUT R51, R67, R69, R14, 0x96, !PT ;  /* 0x0000004543337212 */ /* 0x000fe200078e960e */
[----:B------:R-:W-:Y:S01]  /*18b0*/  UIADD3 UR5, UPT, UPT, UR5, 0x8, URZ ;  /* 0x0000000805057890 */ /* 0x000fe2000fffe0ff */
[----:B------:R-:W-:Y:S01]  /*18c0*/  LOP3.LUT R72, R49, R72, R58, 0x96, !PT ;  /* 0x0000004831487212 */ /* 0x000fe200078e963a */
[----:B------:R-:W-:Y:S01]  /*18d0*/  UISETP.NE.AND UP0, UPT, UR4, 0x18, UPT ;  /* 0x000000180400788c */ /* 0x000fe2000bf05270 */
[----:B------:R-:W-:-:S02]  /*18e0*/  LOP3.LUT R23, R43, R23, R22, 0x96, !PT ;  /* 0x000000172b177212 */ /* 0x000fc400078e9616 */
[----:B------:R-:W-:Y:S02]  /*18f0*/  LOP3.LUT R17, R29, R66, R19, 0x96, !PT ;  /* 0x000000421d117212 */ /* 0x000fe400078e9613 */
[----:B------:R-:W-:Y:S02]  /*1900*/  LOP3.LUT R12, R28, R71, R18, 0x96, !PT ;  /* 0x000000471c0c7212 */ /* 0x000fe400078e9612 */
[----:B------:R-:W-:Y:S02]  /*1910*/  LOP3.LUT R20, R47, R20, R13, 0x96, !PT ;  /* 0x000000142f147212 */ /* 0x000fe400078e960d */
[----:B------:R-:W-:Y:S02]  /*1920*/  LOP3.LUT R51, R40, R51, R57, 0x96, !PT ;  /* 0x0000003328337212 */ /* 0x000fe400078e9639 */
[----:B------:R-:W-:Y:S02]  /*1930*/  SHF.L.W.U32.HI R45, R23, 0x1, R72 ;  /* 0x00000001172d7819 */ /* 0x000fe40000010e48 */
[----:B------:R-:W-:-:S02]  /*1940*/  LOP3.LUT R48, R62, R41, R30, 0x96, !PT ;  /* 0x000000293e307212 */ /* 0x000fc400078e961e */
[----:B------:R-:W-:Y:S02]  /*1950*/  SHF.L.W.U32.HI R38, R72, 0x1, R23 ;  /* 0x0000000148267819 */ /* 0x000fe40000010e17 */
[----:B------:R-:W-:Y:S02]  /*1960*/  LOP3.LUT R53, R52, R35, R63, 0x96, !PT ;  /* 0x0000002334357212 */ /* 0x000fe400078e963f */
[----:B------:R-:W-:Y:S02]  /*1970*/  LOP3.LUT R17, R27, R17, R56, 0x96, !PT ;  /* 0x000000111b117212 */ /* 0x000fe400078e9638 */
[----:B------:R-:W-:Y:S02]  /*1980*/  LOP3.LUT R12, R39, R12, R24, 0x96, !PT ;  /* 0x0000000c270c7212 */ /* 0x000fe400078e9618 */
[----:B------:R-:W-:Y:S02]  /*1990*/  SHF.L.W.U32.HI R15, R20, 0x1, R51 ;  /* 0x00000001140f7819 */ /* 0x000fe40000010e33 */
[----:B------:R-:W-:-:S02]  /*19a0*/  LOP3.LUT R45, R45, R20, RZ, 0x3c, !PT ;  /* 0x000000142d2d7212 */ /* 0x000fc400078e3cff */
[----:B------:R-:W-:Y:S02]  /*19b0*/  SHF.L.W.U32.HI R20, R51, 0x1, R20 ;  /* 0x0000000133147819 */ /* 0x000fe40000010e14 */
[----:B------:R-:W-:Y:S02]  /*19c0*/  LOP3.LUT R38, R38, R51, RZ, 0x3c, !PT ;  /* 0x0000003326267212 */ /* 0x000fe400078e3cff */
[----:B------:R-:W-:Y:S02]  /*19d0*/  LOP3.LUT R48, R73, R48, R44, 0x96, !PT ;  /* 0x0000003049307212 */ /* 0x000fe400078e962c */
[----:B------:R-:W-:Y:S02]  /*19e0*/  LOP3.LUT R53, R68, R53, R59, 0x96, !PT ;  /* 0x0000003544357212 */ /* 0x000fe400078e963b */
[----:B------:R-:W-:Y:S02]  /*19f0*/  SHF.L.W.U32.HI R51, R12, 0x1, R17 ;  /* 0x000000010c337819 */ /* 0x000fe40000010e11 */
[----:B------:R-:W-:-:S02]  /*1a00*/  SHF.L.W.U32.HI R0, R53, 0x1, R48 ;  /* 0x0000000135007819 */ /* 0x000fc40000010e30 */
[----:B------:R-:W-:Y:S02]  /*1a10*/  LOP3.LUT R72, R51, R72, RZ, 0x3c, !PT ;  /* 0x0000004833487212 */ /* 0x000fe400078e3cff */
[----:B------:R-:W-:Y:S02]  /*1a20*/  LOP3.LUT R51, R33, R64, R77, 0x96, !PT ;  /* 0x0000004021337212 */ /* 0x000fe400078e964d */
[----:B------:R-:W-:Y:S02]  /*1a30*/  LOP3.LUT R34, R32, R55, R70, 0x96, !PT ;  /* 0x0000003720227212 */ /* 0x000fe400078e9646 */
[----:B------:R-:W-:Y:S02]  /*1a40*/  SHF.L.W.U32.HI R16, R17, 0x1, R12 ;  /* 0x0000000111107819 */ /* 0x000fe40000010e0c */
[----:B------:R-:W-:Y:S02]  /*1a50*/  LOP3.LUT R0, R0, R17, RZ, 0x3c, !PT ;  /* 0x0000001100007212 */ /* 0x000fe400078e3cff */
[----:B------:R-:W-:-:S02]  /*1a60*/  SHF.L.W.U32.HI R17, R48, 0x1, R53 ;  /* 0x0000000130117819 */ /* 0x000fc40000010e35 */
[----:B------:R-:W-:Y:S02]  /*1a70*/  LOP3.LUT R51, R31, R51, R54, 0x96, !PT ;  /* 0x000000331f337212 */ /* 0x000fe400078e9636 */
[----:B------:R-:W-:Y:S02]  /*1a80*/  LOP3.LUT R34, R42, R34, R25, 0x96, !PT ;  /* 0x000000222a227212 */ /* 0x000fe400078e9619 */
[----:B------:R-:W-:Y:S02]  /*1a90*/  LOP3.LUT R12, R17, R12, RZ, 0x3c, !PT ;  /* 0x0000000c110c7212 */ /* 0x000fe400078e3cff */
[----:B------:R-:W-:Y:S02]  /*1aa0*/  SHF.L.W.U32.HI R17, R34, 0x1, R51 ;  /* 0x0000000122117819 */ /* 0x000fe40000010e33 */
[----:B------:R-:W-:Y:S02]  /*1ab0*/  LOP3.LUT R23, R16, R23, RZ, 0x3c, !PT ;  /* 0x0000001710177212 */ /* 0x000fe400078e3cff */
[----:B------:R-:W-:-:S02]  /*1ac0*/  SHF.L.W.U32.HI R16, R51, 0x1, R34 ;  /* 0x0000000133107819 */ /* 0x000fc40000010e22 */
[----:B------:R-:W-:Y:S02]  /*1ad0*/  LOP3.LUT R48, R17, R48, RZ, 0x3c, !PT ;  /* 0x0000003011307212 */ /* 0x000fe400078e3cff */
[----:B------:R-:W-:Y:S02]  /*1ae0*/  LOP3.LUT R53, R16, R53, RZ, 0x3c, !PT ;  /* 0x0000003510357212 */ /* 0x000fe400078e3cff */
[----:B------:R-:W-:Y:S02]  /*1af0*/  LOP3.LUT R46, R21, R48, RZ, 0x3c, !PT ;  /* 0x00000030152e7212 */ /* 0x000fe400078e3cff */
[----:B------:R-:W-:Y:S02]  /*1b00*/  LOP3.LUT R17, R35, R38, RZ, 0x3c, !PT ;  /* 0x0000002623117212 */ /* 0x000fe400078e3cff */
[----:B------:R-:W-:Y:S02]  /*1b10*/  LOP3.LUT R21, R50, R48, RZ, 0x3c, !PT ;  /* 0x0000003032157212 */ /* 0x000fe400078e3cff */
[----:B------:R-:W-:-:S02]  /*1b20*/  LOP3.LUT R20, R20, R51, RZ, 0x3c, !PT ;  /* 0x0000003314147212 */ /* 0x000fc400078e3cff */
[----:B------:R-:W-:Y:S02]  /*1b30*/  LOP3.LUT R15, R15, R34, RZ, 0x3c, !PT ;  /* 0x000000220f0f7212 */ /* 0x000fe400078e3cff */
[----:B------:R-:W-:Y:S02]  /*1b40*/  LOP3.LUT R16, R41, R45, RZ, 0x3c, !PT ;  /* 0x0000002d29107212 */ /* 0x000fe400078e3cff */
[-C--:B------:R-:W-:Y:S02]  /*1b50*/  LOP3.LUT R63, R63, R38.reuse, RZ, 0x3c, !PT ;  /* 0x000000263f3f7212 */ /* 0x080fe400078e3cff */
[-C--:B------:R-:W-:Y:S02]  /*1b60*/  LOP3.LUT R36, R52, R38.reuse, RZ, 0x3c, !PT ;  /* 0x0000002634247212 */ /* 0x080fe400078e3cff */
[----:B------:R-:W-:Y:S02]  /*1b70*/  LOP3.LUT R35, R59, R38, RZ, 0x3c, !PT ;  /* 0x000000263b237212 */ /* 0x000fe400078e3cff */
[----:B------:R-:W-:-:S02]  /*1b80*/  LOP3.LUT R61, R75, R48, RZ, 0x3c, !PT ;  /* 0x000000304b3d7212 */ /* 0x000fc400078e3cff */
[----:B------:R-:W-:Y:S02]  /*1b90*/  LOP3.LUT R50, R58, R48, RZ, 0x3c, !PT ;  /* 0x000000303a327212 */ /* 0x000fe400078e3cff */
[-C--:B------:R-:W-:Y:S02]  /*1ba0*/  LOP3.LUT R30, R30, R45.reuse, RZ, 0x3c, !PT ;  /* 0x0000002d1e1e7212 */ /* 0x080fe400078e3cff */
[-C--:B------:R-:W-:Y:S02]  /*1bb0*/  LOP3.LUT R41, R62, R45.reuse, RZ, 0x3c, !PT ;  /* 0x0000002d3e297212 */ /* 0x080fe400078e3cff */
        /* <DEDUP_REMOVED lines=11> */
[----:B------:R-:W-:Y:S02]  /*1c70*/  LOP3.LUT R55, R42, R23, RZ, 0x3c, !PT ;  /* 0x000000172a377212 */ /* 0x000fe400078e3cff */
[-C--:B------:R-:W-:Y:S02]  /*1c80*/  LOP3.LUT R25, R19, R20.reuse, RZ, 0x3c, !PT ;  /* 0x0000001413197212 */ /* 0x080fe400078e3cff */
[-C--:B------:R-:W-:Y:S02]  /*1c90*/  LOP3.LUT R65, R66, R20.reuse, RZ, 0x3c, !PT ;  /* 0x0000001442417212 */ /* 0x080fe400078e3cff */
[----:B------:R-:W-:-:S02]  /*1ca0*/  LOP3.LUT R42, R29, R20, RZ, 0x3c, !PT ;  /* 0x000000141d2a7212 */ /* 0x000fc400078e3cff */
[----:B------:R-:W-:Y:S02]  /*1cb0*/  LOP3.LUT R43, R56, R20, RZ, 0x3c, !PT ;  /* 0x00000014382b7212 */ /* 0x000fe400078e3cff */
[----:B------:R-:W-:Y:S02]  /*1cc0*/  LOP3.LUT R44, R31, R72, RZ, 0x3c, !PT ;  /* 0x000000481f2c7212 */ /* 0x000fe400078e3cff */
[----:B------:R-:W-:Y:S02]  /*1cd0*/  LOP3.LUT R20, R27, R20, RZ, 0x3c, !PT ;  /* 0x000000141b147212 */ /* 0x000fe400078e3cff */
[----:B------:R-:W-:Y:S02]  /*1ce0*/  LOP3.LUT R39, R39, R15, RZ, 0x3c, !PT ;  /* 0x0000000f27277212 */ /* 0x000fe400078e3cff */
[----:B------:R-:W-:Y:S02]  /*1cf0*/  LOP3.LUT R59, R64, R72, RZ, 0x3c, !PT ;  /* 0x00000048403b7212 */ /* 0x000fe400078e3cff */
[----:B------:R-:W-:-:S02]  /*1d00*/  LOP3.LUT R31, R32, R23, RZ, 0x3c, !PT ;  /* 0x00000017201f7212 */ /* 0x000fc400078e3cff */
[-C--:B------:R-:W-:Y:S02]  /*1d10*/  LOP3.LUT R62, R71, R15.reuse, RZ, 0x3c, !PT ;  /* 0x0000000f473e7212 */ /* 0x080fe400078e3cff */
[-C--:B------:R-:W-:Y:S02]  /*1d20*/  LOP3.LUT R26, R33, R72.reuse, RZ, 0x3c, !PT ;  /* 0x00000048211a7212 */ /* 0x080fe400078e3cff */
[----:B------:R-:W-:Y:S02]  /*1d30*/  LOP3.LUT R54, R54, R72, RZ, 0x3c, !PT ;  /* 0x0000004836367212 */ /* 0x000fe400078e3cff */
[-C--:B------:R-:W-:Y:S02]  /*1d40*/  LOP3.LUT R32, R18, R15.reuse, RZ, 0x3c, !PT ;  /* 0x0000000f12207212 */ /* 0x080fe400078e3cff */
[-C--:B------:R-:W-:Y:S02]  /*1d50*/  LOP3.LUT R71, R28, R15.reuse, RZ, 0x3c, !PT ;  /* 0x0000000f1c477212 */ /* 0x080fe400078e3cff */
[----:B------:R-:W-:-:S02]  /*1d60*/  LOP3.LUT R64, R24, R15, RZ, 0x3c, !PT ;  /* 0x0000000f18407212 */ /* 0x000fc400078e3cff */
[----:B------:R-:W-:Y:S02]  /*1d70*/  LOP3.LUT R33, R70, R23, RZ, 0x3c, !PT ;  /* 0x0000001746217212 */ /* 0x000fe400078e3cff */
[----:B------:R-:W-:Y:S02]  /*1d80*/  SHF.L.W.U32.HI R15, R17, 0xc, R16 ;  /* 0x0000000c110f7819 */ /* 0x000fe40000010e10 */
[----:B------:R-:W-:Y:S02]  /*1d90*/  LOP3.LUT R13, R13, R0, RZ, 0x3c, !PT ;  /* 0x000000000d0d7212 */ /* 0x000fe400078e3cff */
[----:B------:R-:W-:Y:S02]  /*1da0*/  LOP3.LUT R28, R57, R12, RZ, 0x3c, !PT ;  /* 0x0000000c391c7212 */ /* 0x000fe400078e3cff */
[----:B------:R-:W-:Y:S02]  /*1db0*/  SHF.L.W.U32.HI R16, R16, 0xc, R17 ;  /* 0x0000000c10107819 */ /* 0x000fe40000010e11 */
[----:B------:R-:W-:-:S02]  /*1dc0*/  SHF.L.W.U32.HI R23, R20, 0xe, R39 ;  /* 0x0000000e14177819 */ /* 0x000fc40000010e27 */
[----:B------:R-:W-:Y:S02]  /*1dd0*/  LOP3.LUT R52, R77, R72, RZ, 0x3c, !PT ;  /* 0x000000484d347212 */ /* 0x000fe400078e3cff */
[----:B------:R-:W-:Y:S02]  /*1de0*/  SHF.L.W.U32.HI R17, R58, 0xb, R21 ;  /* 0x0000000b3a117819 */ /* 0x000fe40000010e15 */
[----:B------:R-:W-:Y:S02]  /*1df0*/  SHF.L.W.U32.HI R19, R21, 0xb, R58 ;  /* 0x0000000b15137819 */ /* 0x000fe40000010e3a */
[----:B------:R-:W-:Y:S02]  /*1e00*/  SHF.L.W.U32.HI R20, R39, 0xe, R20 ;  /* 0x0000000e27147819 */ /* 0x000fe40000010e14 */
[----:B------:R-:W-:Y:S02]  /*1e10*/  SHF.L.W.U32.HI R18, R54, 0x15, R73 ;  /* 0x0000001536127819 */ /* 0x000fe40000010e49 */
[----:B------:R-:W-:-:S02]  /*1e20*/  SHF.L.W.U32.HI R21, R73, 0x15, R54 ;  /* 0x0000001549157819 */ /* 0x000fc40000010e36 */
[----:B------:R-:W-:Y:S02]  /*1e30*/  SHF.L.W.U32.HI R27, R68, 0x17, R59 ;  /* 0x00000017441b7819 */ /* 0x000fe40000010e3b */
[----:B------:R-:W-:Y:S02]  /*1e40*/  SHF.L.W.U32.HI R57, R59, 0x17, R68 ;  /* 0x000000173b397819 */ /* 0x000fe40000010e44 */
[----:B------:R-:W-:Y:S02]  /*1e50*/  SHF.L.W.U32.HI R24, R26, 0x19, R31 ;  /* 0x000000191a187819 */ /* 0x000fe40000010e1f */
[----:B------:R-:W-:Y:S02]  /*1e60*/  SHF.L.W.U32.HI R56, R31, 0x19, R26 ;  /* 0x000000191f387819 */ /* 0x000fe40000010e1a */
[----:B------:R-:W-:Y:S02]  /*1e70*/  SHF.L.W.U32.HI R39, R45, 0x2, R38 ;  /* 0x000000022d277819 */ /* 0x000fe40000010e26 */
[----:B------:R-:W-:-:S02]  /*1e80*/  LOP3.LUT R54, R37, R0, RZ, 0x3c, !PT ;  /* 0x0000000025367212 */ /* 0x000fc400078e3cff */
        /* <DEDUP_REMOVED lines=11> */
[----:B------:R-:W-:-:S02]  /*1f40*/  SHF.L.W.U32.HI R58, R32, 0x1b, R25 ;  /* 0x0000001b203a7819 */ /* 0x000fc40000010e19 */
[----:B------:R-:W-:Y:S02]  /*1f50*/  LOP3.LUT R52, R47, R0, RZ, 0x3c, !PT ;  /* 0x000000002f347212 */ /* 0x000fe400078e3cff */
[----:B------:R-:W-:Y:S02]  /*1f60*/  LOP3.LUT R13, R40, R12, RZ, 0x3c, !PT ;  /* 0x0000000c280d7212 */ /* 0x000fe400078e3cff */
        /* <DEDUP_REMOVED lines=15> */
[----:B------:R-:W-:-:S02]  /*2060*/  LOP3.LUT R13, R56, R58, R57, 0xb4, !PT ;  /* 0x0000003a380d7212 */ /* 0x000fc400078eb439 */
[----:B------:R-:W-:Y:S02]  /*2070*/  LOP3.LUT R44, R57, R54, R58, 0xb4, !PT ;  /* 0x00000036392c7212 */ /* 0x000fe400078eb43a */
[----:B------:R-:W-:Y:S02]  /*2080*/  LOP3.LUT R58, R58, R59, R54, 0xb4, !PT ;  /* 0x0000003b3a3a7212 */ /* 0x000fe400078eb436 */
[----:B------:R-:W-:Y:S02]  /*2090*/  SHF.L.W.U32.HI R32, R35, 0xd, R34 ;  /* 0x0000000d23207819 */ /* 0x000fe40000010e22 */
[----:B------:R-:W-:Y:S02]  /*20a0*/  SHF.L.W.U32.HI R63, R65, 0x14, R62 ;  /* 0x00000014413f7819 */ /* 0x000fe40000010e3e */
[----:B------:R-:W-:Y:S02]  /*20b0*/  LOP3.LUT R54, R54, R56, R59, 0xb4, !PT ;  /* 0x0000003836367212 */ /* 0x000fe400078eb43b */
[----:B------:R-:W-:-:S02]  /*20c0*/  SHF.L.W.U32.HI R34, R10, 0x3, R67 ;  /* 0x000000030a227819 */ /* 0x000fc40000010e43 */
[----:B------:R-:W-:Y:S02]  /*20d0*/  SHF.L.W.U32.HI R40, R67, 0x3, R10 ;  /* 0x0000000343287819 */ /* 0x000fe40000010e0a */
[----:B------:R-:W-:Y:S02]  /*20e0*/  SHF.L.W.U32.HI R65, R62, 0x14, R65 ;  /* 0x000000143e417819 */ /* 0x000fe40000010e41 */
[----:B------:R-:W-:Y:S02]  /*20f0*/  LOP3.LUT R56, R59, R57, R56, 0xb4, !PT ;  /* 0x000000393b387212 */ /* 0x000fe400078eb438 */
[----:B------:R-:W-:Y:S02]  /*2100*/  SHF.L.W.U32.HI R35, R41, 0xa, R36 ;  /* 0x0000000a29237819 */ /* 0x000fe40000010e24 */
[----:B------:R-:W-:Y:S02]  /*2110*/  LOP3.LUT R57, R24, R22, R27, 0xb4, !PT ;  /* 0x0000001618397212 */ /* 0x000fe400078eb41b */
[----:B------:R-:W-:-:S02]  /*2120*/  LOP3.LUT R59, R27, R25, R22, 0xb4, !PT ;  /* 0x000000191b3b7212 */ /* 0x000fc400078eb416 */
[----:B------:R-:W-:Y:S02]  /*2130*/  LOP3.LUT R10, R29, R50, R30, 0xb4, !PT ;  /* 0x000000321d0a7212 */ /* 0x000fe400078eb41e */
[----:B------:R-:W-:Y:S02]  /*2140*/  LOP3.LUT R62, R30, R33, R50, 0xb4, !PT ;  /* 0x000000211e3e7212 */ /* 0x000fe400078eb432 */
[----:B------:R-:W-:Y:S02]  /*2150*/  SHF.L.W.U32.HI R41, R36, 0xa, R41 ;  /* 0x0000000a24297819 */ /* 0x000fe40000010e29 */
[----:B------:R-:W-:Y:S02]  /*2160*/  LOP3.LUT R22, R22, R26, R25, 0xb4, !PT ;  /* 0x0000001a16167212 */ /* 0x000fe400078eb419 */
[----:B------:R-:W-:Y:S02]  /*2170*/  LOP3.LUT R50, R50, R52, R33, 0xb4, !PT ;  /* 0x0000003432327212 */ /* 0x000fe400078eb421 */
[----:B------:R-:W-:-:S02]  /*2180*/  SHF.L.W.U32.HI R36, R71, 0x7, R42 ;  /* 0x0000000747247819 */ /* 0x000fc40000010e2a */
[----:B------:R-:W-:Y:S02]  /*2190*/  SHF.L.W.U32.HI R37, R43, 0x8, R64 ;  /* 0x000000082b257819 */ /* 0x000fe40000010e40 */
[----:B------:R-:W-:Y:S02]  /*21a0*/  LOP3.LUT R25, R25, R24, R26, 0xb4, !PT ;  /* 0x0000001819197212 */ /* 0x000fe400078eb41a */
[----:B------:R-:W-:Y:S02]  /*21b0*/  LOP3.LUT R33, R33, R29, R52, 0xb4, !PT ;  /* 0x0000001d21217212 */ /* 0x000fe400078eb434 */
[----:B------:R-:W-:Y:S02]  /*21c0*/  SHF.L.W.U32.HI R42, R42, 0x7, R71 ;  /* 0x000000072a2a7819 */ /* 0x000fe40000010e47 */
[----:B------:R-:W-:Y:S02]  /*21d0*/  SHF.L.W.U32.HI R43, R64, 0x8, R43 ;  /* 0x00000008402b7819 */ /* 0x000fe40000010e2b */
[----:B------:R-:W-:-:S02]  /*21e0*/  LOP3.LUT R24, R26, R27, R24, 0xb4, !PT ;  /* 0x0000001b1a187212 */ /* 0x000fc400078eb418 */
[----:B------:R-:W-:Y:S02]  /*21f0*/  LOP3.LUT R29, R52, R30, R29, 0xb4, !PT ;  /* 0x0000001e341d7212 */ /* 0x000fe400078eb41d */
[----:B------:R-:W-:Y:S02]  /*2200*/  LOP3.LUT R52, R31, R32, R47, 0xb4, !PT ;  /* 0x000000201f347212 */ /* 0x000fe400078eb42f */
[----:B------:R-:W-:Y:S02]  /*2210*/  LOP3.LUT R26, R47, R49, R32, 0xb4, !PT ;  /* 0x000000312f1a7212 */ /* 0x000fe400078eb420 */
[----:B------:R-:W-:Y:S02]  /*2220*/  LOP3.LUT R67, R28, R47, R31, 0xb4, !PT ;  /* 0x0000002f1c437212 */ /* 0x000fe400078eb41f */
[----:B------:R-:W-:Y:S02]  /*2230*/  LOP3.LUT R32, R32, R28, R49, 0xb4, !PT ;  /* 0x0000001c20207212 */ /* 0x000fe400078eb431 */
[----:B------:R-:W-:-:S02]  /*2240*/  LOP3.LUT R28, R49, R31, R28, 0xb4, !PT ;  /* 0x0000001f311c7212 */ /* 0x000fc400078eb41c */
[----:B------:R-:W-:Y:S02]  /*2250*/  LOP3.LUT R47, R43, R45, R40, 0xb4, !PT ;  /* 0x0000002d2b2f7212 */ /* 0x000fe400078eb428 */
[----:B------:R-:W-:Y:S02]  /*2260*/  LOP3.LUT R73, R40, R42, R45, 0xb4, !PT ;  /* 0x0000002a28497212 */ /* 0x000fe400078eb42d */
[----:B------:R-:W-:Y:S02]  /*2270*/  LOP3.LUT R31, R42, R43, R41, 0xb4, !PT ;  /* 0x0000002b2a1f7212 */ /* 0x000fe400078eb429 */
[----:B------:R-:W-:Y:S02]  /*2280*/  LOP3.LUT R27, R41, R40, R43, 0xb4, !PT ;  /* 0x00000028291b7212 */ /* 0x000fe400078eb42b */
[----:B0-----:R-:W-:Y:S02]  /*2290*/  LOP3.LUT R30, R21, UR6, R20, 0x9c, !PT ;  /* 0x00000006151e7c12 */ /* 0x001fe4000f8e9c14 */
[----:B------:R-:W-:-:S02]  /*22a0*/  LOP3.LUT R40, R37, R39, R34, 0xb4, !PT ;  /* 0x0000002725287212 */ /* 0x000fc400078eb422 */
[----:B------:R-:W-:Y:S02]  /*22b0*/  LOP3.LUT R68, R34, R36, R39, 0xb4, !PT ;  /* 0x0000002422447212 */ /* 0x000fe400078eb427 */
[----:B------:R-:W-:Y:S02]  /*22c0*/  LOP3.LUT R43, R39, R35, R36, 0xb4, !PT ;  /* 0x00000023272b7212 */ /* 0x000fe400078eb424 */
[----:B------:R-:W-:Y:S02]  /*22d0*/  LOP3.LUT R39, R35, R34, R37, 0xb4, !PT ;  /* 0x0000002223277212 */ /* 0x000fe400078eb425 */
[-CC-:B------:R-:W-:Y:S02]  /*22e0*/  LOP3.LUT R77, R19, R11.reuse, R0.reuse, 0x6, !PT ;  /* 0x0000000b134d7212 */ /* 0x180fe400078e0600 */
[----:B------:R-:W-:Y:S02]  /*22f0*/  LOP3.LUT R34, R20, R11, R0, 0x90, !PT ;  /* 0x0000000b14227212 */ /* 0x000fe400078e9000 */
[----:B------:R-:W-:-:S02]  /*2300*/  LOP3.LUT R49, R45, R41, R42, 0xb4, !PT ;  /* 0x000000292d317212 */ /* 0x000fc400078eb42a */
[----:B------:R-:W-:Y:S02]  /*2310*/  LOP3.LUT R11, R30, R11, R0, 0x96, !PT ;  /* 0x0000000b1e0b7212 */ /* 0x000fe400078e9600 */
[----:B------:R-:W-:Y:S02]  /*2320*/  LOP3.LUT R42, R36, R37, R35, 0xb4, !PT ;  /* 0x00000025242a7212 */ /* 0x000fe400078eb423 */
[----:B------:R-:W-:Y:S02]  /*2330*/  LOP3.LUT R45, R18, UR7, R23, 0x9c, !PT ;  /* 0x00000007122d7c12 */ /* 0x000fe4000f8e9c17 */
[-CC-:B------:R-:W-:Y:S02]  /*2340*/  LOP3.LUT R70, R17, R14.reuse, R12.reuse, 0x6, !PT ;  /* 0x0000000e11467212 */ /* 0x180fe400078e060c */
[----:B------:R-:W-:Y:S02]  /*2350*/  LOP3.LUT R0, R23, R14, R12, 0x90, !PT ;  /* 0x0000000e17007212 */ /* 0x000fe400078e900c */
        /* <DEDUP_REMOVED lines=15> */
[----:B------:R-:W-:Y:S02]  /*2450*/  LOP3.LUT R77, R77, R16, RZ, 0x3c, !PT ;  /* 0x000000104d4d7212 */ /* 0x000fe400078e3cff */
[----:B------:R-:W-:Y:S02]  /*2460*/  LOP3.LUT R19, R34, R19, RZ, 0x3c, !PT ;  /* 0x0000001322137212 */ /* 0x000fe400078e3cff */
[----:B------:R-:W-:Y:S02]  /*2470*/  LOP3.LUT R70, R70, R15, RZ, 0x3c, !PT ;  /* 0x0000000f46467212 */ /* 0x000fe400078e3cff */
[----:B------:R-:W-:Y:S01]  /*2480*/  LOP3.LUT R18, R0, R17, RZ, 0x3c, !PT ;  /* 0x0000001100127212 */ /* 0x000fe200078e3cff */
[----:B------:R-:W-:Y:S06]  /*2490*/  BRA.U UP0, `(.L_x_8) ;  /* 0xfffffff100ec7547 */ /* 0x000fec000b83ffff */
[----:B------:R-:W0:Y:S01]  /*24a0*/  S2R R29, SR_TID.X ;  /* 0x00000000001d7919 */ /* 0x000e220000002100 */
[C-C-:B------:R-:W-:Y:S01]  /*24b0*/  SHF.R.U64 R13, R30.reuse, 0x10, R63.reuse ;  /* 0x000000101e0d7819 */ /* 0x140fe2000000123f */
[----:B------:R-:W0:Y:S01]  /*24c0*/  S2UR UR4, SR_CTAID.X ;  /* 0x00000000000479c3 */ /* 0x000e220000002500 */
[C-C-:B------:R-:W-:Y:S01]  /*24d0*/  SHF.R.U64 R10, R30.reuse, 0x18, R63.reuse ;  /* 0x000000181e0a7819 */ /* 0x140fe2000000123f */
[----:B------:R-:W-:Y:S01]  /*24e0*/  BSSY.RECONVERGENT B0, `(.L_x_9) ;  /* 0x000003f000007945 */ /* 0x000fe20003800200 */
[----:B------:R-:W-:Y:S02]  /*24f0*/  SHF.R.U64 R17, R30, 0x8, R63 ;  /* 0x000000081e117819 */ /* 0x000fe4000000123f */
[--C-:B------:R-:W-:Y:S02]  /*2500*/  SHF.R.U32.HI R19, RZ, 0x10, R14.reuse ;  /* 0x00000010ff137819 */ /* 0x100fe4000001160e */
[----:B------:R-:W-:Y:S01]  /*2510*/  SHF.R.U32.HI R12, RZ, 0x18, R14 ;  /* 0x00000018ff0c7819 */ /* 0x000fe2000001160e */
[----:B------:R-:W0:Y:S01]  /*2520*/  LDC R24, c[0x0][0x360] ;  /* 0x0000d800ff187b82 */ /* 0x000e220000000800 */
[----:B------:R-:W-:-:S02]  /*2530*/  PRMT R10, R13, 0x3340, R10 ;  /* 0x000033400d0a7816 */ /* 0x000fc4000000000a */
[----:B------:R-:W-:Y:S02]  /*2540*/  PRMT R13, R30, 0x3340, R17 ;  /* 0x000033401e0d7816 */ /* 0x000fe40000000011 */
[----:B------:R-:W-:Y:S02]  /*2550*/  PRMT R12, R19, 0x3340, R12 ;  /* 0x00003340130c7816 */ /* 0x000fe4000000000c */
[C-C-:B------:R-:W-:Y:S02]  /*2560*/  SHF.R.U64 R23, R11.reuse, 0x10, R14.reuse ;  /* 0x000000100b177819 */ /* 0x140fe4000000120e */
[--C-:B------:R-:W-:Y:S02]  /*2570*/  SHF.R.U64 R16, R11, 0x18, R14.reuse ;  /* 0x000000180b107819 */ /* 0x100fe4000000120e */
[----:B------:R-:W-:Y:S02]  /*2580*/  SHF.R.U32.HI R17, RZ, 0x8, R14 ;  /* 0x00000008ff117819 */ /* 0x000fe4000001160e */
[----:B------:R-:W-:-:S02]  /*2590*/  SHF.R.U32.HI R18, RZ, 0x10, R70 ;  /* 0x00000010ff127819 */ /* 0x000fc40000011646 */
[----:B------:R-:W-:Y:S02]  /*25a0*/  SHF.R.U32.HI R19, RZ, 0x18, R70 ;  /* 0x00000018ff137819 */ /* 0x000fe40000011646 */
[----:B------:R-:W-:Y:S02]  /*25b0*/  PRMT R16, R23, 0x3340, R16 ;  /* 0x0000334017107816 */ /* 0x000fe40000000010 */
[----:B------:R-:W-:Y:S02]  /*25c0*/  SHF.R.U64 R20, R11, 0x8, R14 ;  /* 0x000000080b147819 */ /* 0x000fe4000000120e */
[----:B------:R-:W-:Y:S02]  /*25d0*/  PRMT R17, R14, 0x3340, R17 ;  /* 0x000033400e117816 */ /* 0x000fe40000000011 */
[----:B------:R-:W-:Y:S02]  /*25e0*/  PRMT R19, R18, 0x3340, R19 ;  /* 0x0000334012137816 */ /* 0x000fe40000000013 */
[----:B------:R-:W-:-:S02]  /*25f0*/  SHF.R.U32.HI R23, RZ, 0x8, R70 ;  /* 0x00000008ff177819 */ /* 0x000fc40000011646 */
[--C-:B------:R-:W-:Y:S02]  /*2600*/  SHF.R.U32.HI R0, RZ, 0x10, R63.reuse ;  /* 0x00000010ff007819 */ /* 0x100fe4000001163f */
[----:B------:R-:W-:Y:S02]  /*2610*/  SHF.R.U32.HI R15, RZ, 0x18, R63 ;  /* 0x00000018ff0f7819 */ /* 0x000fe4000001163f */
[C-C-:B------:R-:W-:Y:S02]  /*2620*/  SHF.R.U64 R25, R77.reuse, 0x10, R70.reuse ;  /* 0x000000104d197819 */ /* 0x140fe40000001246 */
[C-C-:B------:R-:W-:Y:S02]  /*2630*/  SHF.R.U64 R18, R77.reuse, 0x18, R70.reuse ;  /* 0x000000184d127819 */ /* 0x140fe40000001246 */
[----:B------:R-:W-:Y:S02]  /*2640*/  SHF.R.U64 R14, R77, 0x8, R70 ;  /* 0x000000084d0e7819 */ /* 0x000fe40000001246 */
[----:B------:R-:W-:-:S02]  /*2650*/  PRMT R11, R11, 0x3340, R20 ;  /* 0x000033400b0b7816 */ /* 0x000fc40000000014 */
[----:B------:R-:W-:Y:S02]  /*2660*/  PRMT R70, R70, 0x3340, R23 ;  /* 0x0000334046467816 */ /* 0x000fe40000000017 */
[----:B------:R-:W-:Y:S02]  /*2670*/  PRMT R15, R0, 0x3340, R15 ;  /* 0x00003340000f7816 */ /* 0x000fe4000000000f */
[----:B------:R-:W-:Y:S02]  /*2680*/  PRMT R18, R25, 0x3340, R18 ;  /* 0x0000334019127816 */ /* 0x000fe40000000012 */
[----:B------:R-:W-:Y:S02]  /*2690*/  PRMT R77, R77, 0x3340, R14 ;  /* 0x000033404d4d7816 */ /* 0x000fe4000000000e */
[--C-:B------:R-:W-:Y:S02]  /*26a0*/  SHF.R.U32.HI R23, RZ, 0x10, R60.reuse ;  /* 0x00000010ff177819 */ /* 0x100fe4000001163c */
[----:B------:R-:W-:-:S02]  /*26b0*/  SHF.R.U32.HI R20, RZ, 0x18, R60 ;  /* 0x00000018ff147819 */ /* 0x000fc4000001163c */
[----:B------:R-:W-:Y:S02]  /*26c0*/  SHF.R.U32.HI R0, RZ, 0x8, R63 ;  /* 0x00000008ff007819 */ /* 0x000fe4000001163f */
[C-C-:B------:R-:W-:Y:S02]  /*26d0*/  SHF.R.U64 R27, R21.reuse, 0x10, R60.reuse ;  /* 0x00000010151b7819 */ /* 0x140fe4000000123c */
[--C-:B------:R-:W-:Y:S02]  /*26e0*/  SHF.R.U32.HI R25, RZ, 0x8, R60.reuse ;  /* 0x00000008ff197819 */ /* 0x100fe4000001163c */
[C-C-:B------:R-:W-:Y:S02]  /*26f0*/  SHF.R.U64 R22, R21.reuse, 0x18, R60.reuse ;  /* 0x0000001815167819 */ /* 0x140fe4000000123c */
[----:B------:R-:W-:Y:S02]  /*2700*/  SHF.R.U64 R14, R21, 0x8, R60 ;  /* 0x00000008150e7819 */ /* 0x000fe4000000123c */
[----:B------:R-:W-:-:S02]  /*2710*/  PRMT R20, R23, 0x3340, R20 ;  /* 0x0000334017147816 */ /* 0x000fc40000000014 */
[----:B------:R-:W-:Y:S02]  /*2720*/  PRMT R0, R63, 0x3340, R0 ;  /* 0x000033403f007816 */ /* 0x000fe40000000000 */
[----:B------:R-:W-:Y:S02]  /*2730*/  PRMT R23, R60, 0x3340, R25 ;  /* 0x000033403c177816 */ /* 0x000fe40000000019 */
[----:B------:R-:W-:Y:S02]  /*2740*/  PRMT R22, R27, 0x3340, R22 ;  /* 0x000033401b167816 */ /* 0x000fe40000000016 */
[----:B------:R-:W-:Y:S02]  /*2750*/  PRMT R21, R21, 0x3340, R14 ;  /* 0x0000334015157816 */ /* 0x000fe4000000000e */
[----:B------:R-:W-:Y:S02]  /*2760*/  PRMT R14, R13, 0x5410, R10 ;  /* 0x000054100d0e7816 */ /* 0x000fe4000000000a */
[----:B------:R-:W-:-:S02]  /*2770*/  PRMT R13, R17, 0x5410, R12 ;  /* 0x00005410110d7816 */ /* 0x000fc4000000000c */
[----:B------:R-:W-:Y:S02]  /*2780*/  PRMT R12, R11, 0x5410, R16 ;  /* 0x000054100b0c7816 */ /* 0x000fe40000000010 */
[----:B------:R-:W-:Y:S01]  /*2790*/  PRMT R15, R0, 0x5410, R15 ;  /* 0x00005410000f7816 */ /* 0x000fe2000000000f */
[----:B0-----:R-:W-:Y:S01]  /*27a0*/  IMAD R0, R24, UR4, R29 ;  /* 0x0000000418007c24 */ /* 0x001fe2000f8e021d */
[----:B------:R-:W-:Y:S01]  /*27b0*/  PRMT R19, R70, 0x5410, R19 ;  /* 0x0000541046137816 */ /* 0x000fe20000000013 */
[----:B------:R-:W0:Y:S01]  /*27c0*/  LDCU.64 UR4, c[0x0][0x390] ;  /* 0x00007200ff0477ac */ /* 0x000e220008000a00 */
[----:B------:R-:W-:Y:S01]  /*27d0*/  PRMT R18, R77, 0x5410, R18 ;  /* 0x000054104d127816 */ /* 0x000fe20000000012 */
[----:B------:R1:W-:Y:S01]  /*27e0*/  STL.128 [R1+0x80], R12 ;  /* 0x0000800c01007387 */ /* 0x0003e20000100c00 */
[----:B------:R-:W-:Y:S02]  /*27f0*/  PRMT R17, R23, 0x5410, R20 ;  /* 0x0000541017117816 */ /* 0x000fe40000000014 */
[----:B------:R-:W-:-:S02]  /*2800*/  PRMT R16, R21, 0x5410, R22 ;  /* 0x0000541015107816 */ /* 0x000fc40000000016 */
[----:B------:R-:W-:-:S03]  /*2810*/  ISETP.NE.AND P0, PT, R0, RZ, PT ;  /* 0x000000ff0000720c */ /* 0x000fc60003f05270 */
[----:B------:R1:W-:Y:S10]  /*2820*/  STL.128 [R1+0x90], R16 ;  /* 0x0000901001007387 */ /* 0x0003f40000100c00 */
[----:B0-----:R-:W-:Y:S05]  /*2830*/  @P0 BRA `(.L_x_10) ;  /* 0x0000000000240947 */ /* 0x001fea0003800000 */
[----:B------:R-:W0:Y:S02]  /*2840*/  LDC.64 R10, c[0x0][0x3b8] ;  /* 0x0000ee00ff0a7b82 */ /* 0x000e240000000a00 */
[----:B0-----:R0:W-:Y:S04]  /*2850*/  STG.E desc[UR12][R10.64+0x48], R12 ;  /* 0x0000480c0a007986 */ /* 0x0011e8000c10190c */
[----:B------:R0:W-:Y:S04]  /*2860*/  STG.E desc[UR12][R10.64+0x4c], R13 ;  /* 0x00004c0d0a007986 */ /* 0x0001e8000c10190c */
[----:B------:R0:W-:Y:S04]  /*2870*/  STG.E desc[UR12][R10.64+0x50], R14 ;  /* 0x0000500e0a007986 */ /* 0x0001e8000c10190c */
[----:B------:R0:W-:Y:S04]  /*2880*/  STG.E desc[UR12][R10.64+0x54], R15 ;  /* 0x0000540f0a007986 */ /* 0x0001e8000c10190c */
[----:B------:R0:W-:Y:S04]  /*2890*/  STG.E desc[UR12][R10.64+0x58], R16 ;  /* 0x000058100a007986 */ /* 0x0001e8000c10190c */
[----:B------:R0:W-:Y:S04]  /*28a0*/  STG.E desc[UR12][R10.64+0x5c], R17 ;  /* 0x00005c110a007986 */ /* 0x0001e8000c10190c */
[----:B------:R0:W-:Y:S04]  /*28b0*/  STG.E desc[UR12][R10.64+0x60], R18 ;  /* 0x000060120a007986 */ /* 0x0001e8000c10190c */
[----:B------:R0:W-:Y:S02]  /*28c0*/  STG.E desc[UR12][R10.64+0x64], R19 ;  /* 0x000064130a007986 */ /* 0x0001e4000c10190c */
.L_x_10:
[----:B------:R-:W-:Y:S05]  /*28d0*/  BSYNC.RECONVERGENT B0 ;  /* 0x0000000000007941 */ /* 0x000fea0003800200 */
.L_x_9:
[----:B------:R-:W-:Y:S01]  /*28e0*/  BSSY.RECONVERGENT B0, `(.L_x_11) ;  /* 0x000000d000007945 */ /* 0x000fe20003800200 */
[----:B0-----:R-:W-:-:S07]  /*28f0*/  IMAD.MOV.U32 R10, RZ, RZ, RZ ;  /* 0x000000ffff0a7224 */ /* 0x001fce00078e00ff */
.L_x_12:
[----:B-1----:R-:W-:Y:S01]  /*2900*/  IADD3 R12, P0, PT, R10, UR4, RZ ;  /* 0x000000040a0c7c10 */ /* 0x002fe2000ff1e0ff */
[----:B------:R-:W-:-:S04]  /*2910*/  IMAD.IADD R11, R1, 0x1, R10 ;  /* 0x00000001010b7824 */ /* 0x000fc800078e020a */
[----:B------:R-:W-:Y:S02]  /*2920*/  IMAD.X R13, RZ, RZ, UR5, P0 ;  /* 0x00000005ff0d7e24 */ /* 0x000fe400080e06ff */
[----:B------:R-:W2:Y:S04]  /*2930*/  LDL.U8 R11, [R11+0x80] ;  /* 0x000080000b0b7983 */ /* 0x000ea80000100000 */
[----:B------:R-:W2:Y:S02]  /*2940*/  LDG.E.U8.CONSTANT R12, desc[UR12][R12.64] ;  /* 0x0000000c0c0c7981 */ /* 0x000ea4000c1e9100 */
[----:B--2---:R-:W-:-:S13]  /*2950*/  ISETP.GT.U32.AND P0, PT, R11, R12, PT ;  /* 0x0000000c0b00720c */ /* 0x004fda0003f04070 */
[----:B------:R-:W-:Y:S05]  /*2960*/  @P0 EXIT ;  /* 0x000000000000094d */ /* 0x000fea0003800000 */
[----:B------:R-:W-:Y:S02]  /*2970*/  ISETP.GE.U32.AND P1, PT, R11, R12, PT ;  /* 0x0000000c0b00720c */ /* 0x000fe40003f26070 */
[C---:B------:R-:W-:Y:S01]  /*2980*/  ISETP.GE.U32.AND P0, PT, R10.reuse, 0x1f, PT ;  /* 0x0000001f0a00780c */ /* 0x040fe20003f06070 */
[----:B------:R-:W-:-:S12]  /*2990*/  VIADD R10, R10, 0x1 ;  /* 0x000000010a0a7836 */ /* 0x000fd80000000000 */
[----:B------:R-:W-:Y:S05]  /*29a0*/  @!P0 BRA P1, `(.L_x_12) ;  /* 0xfffffffc00d48947 */ /* 0x000fea000083ffff */
[----:B------:R-:W-:Y:S05]  /*29b0*/  BSYNC.RECONVERGENT B0 ;  /* 0x0000000000007941 */ /* 0x000fea0003800200 */
.L_x_11:
[----:B------:R-:W0:Y:S01]  /*29c0*/  LDCU.64 UR6, c[0x0][0x398] ;  /* 0x00007300ff0677ac */ /* 0x000e220008000a00 */
[----:B------:R-:W1:Y:S01]  /*29d0*/  LDC.64 R10, c[0x0][0x3a8] ;  /* 0x0000ea00ff0a7b82 */ /* 0x000e620000000a00 */
[----:B0-----:R-:W-:-:S05]  /*29e0*/  IADD3 R12, P0, PT, R0, UR6, RZ ;  /* 0x00000006000c7c10 */ /* 0x001fca000ff1e0ff */
[----:B------:R-:W-:-:S05]  /*29f0*/  IMAD.X R13, RZ, RZ, UR7, P0 ;  /* 0x00000007ff0d7e24 */ /* 0x000fca00080e06ff */
[----:B-1----:R-:W2:Y:S02]  /*2a00*/  ATOMG.E.MIN.64.STRONG.GPU PT, R10, desc[UR12][R10.64], R12 ;  /* 0x8000000c0a0a79a8 */ /* 0x002ea400089ef50c */
[----:B--2---:R-:W-:-:S04]  /*2a10*/  ISETP.NE.U32.AND P0, PT, R10, -0x1, PT ;  /* 0xffffffff0a00780c */ /* 0x004fc80003f05070 */
[----:B------:R-:W-:-:S13]  /*2a20*/  ISETP.NE.AND.EX P0, PT, R11, -0x1, PT, P0 ;  /* 0xffffffff0b00780c */ /* 0x000fda0003f05300 */
[----:B------:R-:W-:Y:S05]  /*2a30*/  @P0 EXIT ;  /* 0x000000000000094d */ /* 0x000fea0003800000 */
[----:B------:R-:W0:Y:S02]  /*2a40*/  LDC.64 R10, c[0x0][0x3b0] ;  /* 0x0000ec00ff0a7b82 */ /* 0x000e240000000a00 */
[----:B0-----:R-:W-:Y:S04]  /*2a50*/  STG.E desc[UR12][R10.64], R6 ;  /* 0x000000060a007986 */ /* 0x001fe8000c10190c */
[----:B------:R-:W-:Y:S04]  /*2a60*/  STG.E desc[UR12][R10.64+0x4], R2 ;  /* 0x000004020a007986 */ /* 0x000fe8000c10190c */
[----:B------:R-:W-:Y:S04]  /*2a70*/  STG.E desc[UR12][R10.64+0x8], R7 ;  /* 0x000008070a007986 */ /* 0x000fe8000c10190c */
[----:B------:R-:W-:Y:S04]  /*2a80*/  STG.E desc[UR12][R10.64+0xc], R3 ;  /* 0x00000c030a007986 */ /* 0x000fe8000c10190c */
[----:B------:R-:W-:Y:S04]  /*2a90*/  STG.E desc[UR12][R10.64+0x10], R8 ;  /* 0x000010080a007986 */ /* 0x000fe8000c10190c */
[----:B------:R-:W-:Y:S04]  /*2aa0*/  STG.E desc[UR12][R10.64+0x14], R4 ;  /* 0x000014040a007986 */ /* 0x000fe8000c10190c */
[----:B------:R-:W-:Y:S04]  /*2ab0*/  STG.E desc[UR12][R10.64+0x18], R9 ;  /* 0x000018090a007986 */ /* 0x000fe8000c10190c */
[----:B------:R-:W-:Y:S01]  /*2ac0*/  STG.E desc[UR12][R10.64+0x1c], R5 ;  /* 0x00001c050a007986 */ /* 0x000fe2000c10190c */
[----:B------:R-:W-:Y:S05]  /*2ad0*/  EXIT ;  /* 0x000000000000794d */ /* 0x000fea0003800000 */
.L_x_13:
[----:B------:R-:W-:-:S00]  /*2ae0*/  BRA `(.L_x_13) ;  /* 0xfffffffc00fc7947 */ /* 0x000fc0000383ffff */
[----:B------:R-:W-:-:S00]  /*2af0*/  NOP ;  /* 0x0000000000007918 */ /* 0x000fc00000000000 */
        /* <DEDUP_REMOVED lines=8> */
.L_x_26:


//--------------------- .nv.shared.reserved.0     --------------------------
	.section	.nv.shared.reserved.0,"aw",@nobits
	.weak		__nv_reservedSMEM_offset_0_alias
	.size		__nv_reservedSMEM_offset_0_alias, 0, 64
	.other		__nv_reservedSMEM_offset_0_alias,@"STO_CUDA_RESERVED_SHARED STV_DEFAULT"
__nv_reservedSMEM_offset_0_alias:
	.zero		0
	.zero		64


//--------------------- .nv.constant0._Z26kawpow_search_kernel_debugPKmPKhS2_mjjPmPjS4_ --------------------------
	.section	.nv.constant0._Z26kawpow_search_kernel_debugPKmPKhS2_mjjPmPjS4_,"a",@progbits
	.sectionflags	@""
	.align	4
.nv.constant0._Z26kawpow_search_kernel_debugPKmPKhS2_mjjPmPjS4_:
	.zero		960


//--------------------- SYMBOLS --------------------------

	.type		.nv.reservedSmem.offset0,@object
	.size		.nv.reservedSmem.offset0,0x4
